//
// Generated by NVIDIA NVVM Compiler
//
// Compiler Build ID: CL-36424714
// Cuda compilation tools, release 13.0, V13.0.88
// Based on NVVM 20.0.0
//

.version 9.0
.target sm_100
.address_size 64

	// .globl	_Z9scan_slowPfS_i
.extern .func __assertfail
(
	.param .b64 __assertfail_param_0,
	.param .b64 __assertfail_param_1,
	.param .b32 __assertfail_param_2,
	.param .b64 __assertfail_param_3,
	.param .b64 __assertfail_param_4
)
;
.global .align 1 .b8 __unnamed_1[41] = {118, 111, 105, 100, 32, 115, 99, 97, 110, 95, 112, 97, 100, 100, 105, 110, 103, 40, 102, 108, 111, 97, 116, 32, 42, 44, 32, 102, 108, 111, 97, 116, 32, 42, 44, 32, 105, 110, 116, 41};
.global .align 1 .b8 __unnamed_2[44] = {118, 111, 105, 100, 32, 115, 99, 97, 110, 95, 112, 97, 100, 100, 105, 110, 103, 52, 40, 102, 108, 111, 97, 116, 52, 32, 42, 44, 32, 102, 108, 111, 97, 116, 52, 32, 42, 44, 32, 105, 110, 116, 41};
.extern .shared .align 16 .b8 data[];
.global .align 1 .b8 $str[16] = {98, 108, 111, 99, 107, 73, 100, 120, 46, 120, 32, 61, 61, 32, 48};
.global .align 1 .b8 $str$1[27] = {47, 116, 109, 112, 47, 115, 97, 115, 115, 95, 99, 117, 95, 116, 50, 114, 109, 102, 108, 114, 115, 47, 107, 46, 99, 117};
.extern .shared .align 16 .b8 data4[];

.visible .entry _Z9scan_slowPfS_i(
	.param .u64 .ptr .align 1 _Z9scan_slowPfS_i_param_0,
	.param .u64 .ptr .align 1 _Z9scan_slowPfS_i_param_1,
	.param .u32 _Z9scan_slowPfS_i_param_2
)
{
	.reg .pred 	%p<5>;
	.reg .b32 	%r<40>;
	.reg .b32 	%f<9>;
	.reg .b64 	%rd<9>;

	ld.param.u64 	%rd1, [_Z9scan_slowPfS_i_param_0];
	ld.param.u64 	%rd2, [_Z9scan_slowPfS_i_param_1];
	ld.param.u32 	%r9, [_Z9scan_slowPfS_i_param_2];
	mov.u32 	%r1, %tid.x;
	setp.ge.s32 	%p1, %r1, %r9;
	@%p1 bra 	$L__BB0_2;
	cvta.to.global.u64 	%rd3, %rd2;
	mul.wide.u32 	%rd4, %r1, 4;
	add.s64 	%rd5, %rd3, %rd4;
	ld.global.f32 	%f4, [%rd5];
	add.s32 	%r10, %r9, %r1;
	shl.b32 	%r11, %r10, 2;
	mov.u32 	%r12, data;
	add.s32 	%r13, %r12, %r11;
	st.shared.f32 	[%r13], %f4;
$L__BB0_2:
	bar.sync 	0;
	setp.lt.s32 	%p2, %r9, 2;
	mov.b32 	%r39, 1;
	@%p2 bra 	$L__BB0_8;
	mov.b32 	%r38, 0;
	mov.b32 	%r36, 1;
	mov.u32 	%r39, %r36;
$L__BB0_4:
	xor.b32  	%r38, %r38, 1;
	xor.b32  	%r39, %r39, 1;
	setp.lt.u32 	%p3, %r1, %r36;
	@%p3 bra 	$L__BB0_6;
	mad.lo.s32 	%r17, %r38, %r9, %r1;
	shl.b32 	%r18, %r17, 2;
	mov.u32 	%r19, data;
	add.s32 	%r20, %r19, %r18;
	ld.shared.f32 	%f5, [%r20];
	sub.s32 	%r21, %r17, %r36;
	shl.b32 	%r22, %r21, 2;
	add.s32 	%r23, %r19, %r22;
	ld.shared.f32 	%f6, [%r23];
	add.f32 	%f8, %f5, %f6;
	bra.uni 	$L__BB0_7;
$L__BB0_6:
	mad.lo.s32 	%r24, %r38, %r9, %r1;
	shl.b32 	%r25, %r24, 2;
	mov.u32 	%r26, data;
	add.s32 	%r27, %r26, %r25;
	ld.shared.f32 	%f8, [%r27];
$L__BB0_7:
	mad.lo.s32 	%r28, %r39, %r9, %r1;
	shl.b32 	%r29, %r28, 2;
	mov.u32 	%r30, data;
	add.s32 	%r31, %r30, %r29;
	st.shared.f32 	[%r31], %f8;
	bar.sync 	0;
	shl.b32 	%r36, %r36, 1;
	setp.lt.s32 	%p4, %r36, %r9;
	@%p4 bra 	$L__BB0_4;
$L__BB0_8:
	cvta.to.global.u64 	%rd6, %rd1;
	mad.lo.s32 	%r32, %r39, %r9, %r1;
	shl.b32 	%r33, %r32, 2;
	mov.u32 	%r34, data;
	add.s32 	%r35, %r34, %r33;
	ld.shared.f32 	%f7, [%r35];
	mul.wide.u32 	%rd7, %r1, 4;
	add.s64 	%rd8, %rd6, %rd7;
	st.global.f32 	[%rd8], %f7;
	ret;

}
	// .globl	_Z4copyPfS_i
.visible .entry _Z4copyPfS_i(
	.param .u64 .ptr .align 1 _Z4copyPfS_i_param_0,
	.param .u64 .ptr .align 1 _Z4copyPfS_i_param_1,
	.param .u32 _Z4copyPfS_i_param_2
)
{
	.reg .pred 	%p<3>;
	.reg .b32 	%r<8>;
	.reg .b32 	%f<5>;
	.reg .b64 	%rd<9>;

	ld.param.u64 	%rd3, [_Z4copyPfS_i_param_0];
	ld.param.u64 	%rd4, [_Z4copyPfS_i_param_1];
	ld.param.u32 	%r4, [_Z4copyPfS_i_param_2];
	cvta.to.global.u64 	%rd5, %rd4;
	mov.u32 	%r5, %tid.x;
	bar.sync 	0;
	shl.b32 	%r1, %r5, 1;
	mul.wide.u32 	%rd6, %r1, 4;
	add.s64 	%rd1, %rd5, %rd6;
	ld.global.f32 	%f1, [%rd1];
	shl.b32 	%r6, %r5, 3;
	mov.u32 	%r7, data;
	add.s32 	%r2, %r7, %r6;
	st.shared.f32 	[%r2], %f1;
	or.b32  	%r3, %r1, 1;
	setp.ge.s32 	%p1, %r3, %r4;
	@%p1 bra 	$L__BB1_2;
	ld.global.f32 	%f2, [%rd1+4];
	st.shared.f32 	[%r2+4], %f2;
$L__BB1_2:
	setp.ge.s32 	%p2, %r3, %r4;
	bar.sync 	0;
	ld.shared.f32 	%f3, [%r2];
	cvta.to.global.u64 	%rd7, %rd3;
	add.s64 	%rd2, %rd7, %rd6;
	st.global.f32 	[%rd2], %f3;
	@%p2 bra 	$L__BB1_4;
	ld.shared.f32 	%f4, [%r2+4];
	st.global.f32 	[%rd2+4], %f4;
$L__BB1_4:
	ret;

}
	// .globl	_Z3addPfS_i
.visible .entry _Z3addPfS_i(
	.param .u64 .ptr .align 1 _Z3addPfS_i_param_0,
	.param .u64 .ptr .align 1 _Z3addPfS_i_param_1,
	.param .u32 _Z3addPfS_i_param_2
)
{
	.reg .pred 	%p<2>;
	.reg .b32 	%r<8>;
	.reg .b32 	%f<7>;
	.reg .b64 	%rd<11>;

	ld.param.u64 	%rd3, [_Z3addPfS_i_param_0];
	ld.param.u64 	%rd4, [_Z3addPfS_i_param_1];
	ld.param.u32 	%r2, [_Z3addPfS_i_param_2];
	cvta.to.global.u64 	%rd5, %rd3;
	cvta.to.global.u64 	%rd6, %rd4;
	mov.u32 	%r3, %tid.x;
	mul.wide.u32 	%rd7, %r3, 4;
	add.s64 	%rd1, %rd6, %rd7;
	ld.global.f32 	%f1, [%rd1];
	add.s64 	%rd2, %rd5, %rd7;
	ld.global.f32 	%f2, [%rd2];
	add.f32 	%f3, %f1, %f2;
	st.global.f32 	[%rd2], %f3;
	add.s32 	%r4, %r2, 1;
	shr.u32 	%r5, %r4, 31;
	add.s32 	%r6, %r4, %r5;
	shr.s32 	%r1, %r6, 1;
	add.s32 	%r7, %r1, %r3;
	setp.ge.s32 	%p1, %r7, %r2;
	@%p1 bra 	$L__BB2_2;
	mul.wide.s32 	%rd8, %r1, 4;
	add.s64 	%rd9, %rd1, %rd8;
	ld.global.f32 	%f4, [%rd9];
	add.s64 	%rd10, %rd2, %rd8;
	ld.global.f32 	%f5, [%rd10];
	add.f32 	%f6, %f4, %f5;
	st.global.f32 	[%rd10], %f6;
$L__BB2_2:
	ret;

}
	// .globl	_Z4scanPfS_i
.visible .entry _Z4scanPfS_i(
	.param .u64 .ptr .align 1 _Z4scanPfS_i_param_0,
	.param .u64 .ptr .align 1 _Z4scanPfS_i_param_1,
	.param .u32 _Z4scanPfS_i_param_2
)
{
	.reg .pred 	%p<10>;
	.reg .b32 	%r<39>;
	.reg .b32 	%f<11>;
	.reg .b64 	%rd<9>;

	ld.param.u64 	%rd2, [_Z4scanPfS_i_param_0];
	ld.param.u64 	%rd3, [_Z4scanPfS_i_param_1];
	ld.param.u32 	%r16, [_Z4scanPfS_i_param_2];
	cvta.to.global.u64 	%rd4, %rd3;
	mov.u32 	%r1, %tid.x;
	bar.sync 	0;
	shl.b32 	%r2, %r1, 1;
	setp.ge.s32 	%p1, %r2, %r16;
	mul.wide.u32 	%rd5, %r2, 4;
	add.s64 	%rd1, %rd4, %rd5;
	shl.b32 	%r17, %r1, 3;
	mov.u32 	%r18, data;
	add.s32 	%r3, %r18, %r17;
	@%p1 bra 	$L__BB3_2;
	ld.global.f32 	%f1, [%rd1];
	st.shared.f32 	[%r3], %f1;
$L__BB3_2:
	add.s32 	%r4, %r2, 1;
	setp.ge.s32 	%p2, %r4, %r16;
	@%p2 bra 	$L__BB3_4;
	ld.global.f32 	%f2, [%rd1+4];
	st.shared.f32 	[%r3+4], %f2;
$L__BB3_4:
	bar.sync 	0;
	setp.lt.s32 	%p3, %r16, 2;
	mov.b32 	%r38, 1;
	@%p3 bra 	$L__BB3_9;
	sub.s32 	%r5, %r4, %r1;
	mov.b32 	%r36, 1;
$L__BB3_6:
	shl.b32 	%r38, %r36, 1;
	mul.lo.s32 	%r11, %r38, %r5;
	setp.gt.s32 	%p4, %r11, %r16;
	@%p4 bra 	$L__BB3_8;
	sub.s32 	%r21, %r11, %r36;
	shl.b32 	%r22, %r21, 2;
	add.s32 	%r24, %r18, %r22;
	ld.shared.f32 	%f3, [%r24+-4];
	shl.b32 	%r25, %r36, 2;
	add.s32 	%r26, %r24, %r25;
	ld.shared.f32 	%f4, [%r26+-4];
	add.f32 	%f5, %f3, %f4;
	st.shared.f32 	[%r26+-4], %f5;
$L__BB3_8:
	bar.sync 	0;
	setp.lt.s32 	%p5, %r38, %r16;
	mov.u32 	%r36, %r38;
	@%p5 bra 	$L__BB3_6;
$L__BB3_9:
	shr.s32 	%r37, %r38, 1;
	setp.lt.s32 	%p6, %r37, 1;
	@%p6 bra 	$L__BB3_14;
	sub.s32 	%r8, %r4, %r1;
$L__BB3_11:
	mov.u32 	%r12, %r37;
	and.b32  	%r27, %r38, -2;
	mul.lo.s32 	%r14, %r27, %r8;
	add.s32 	%r28, %r14, %r12;
	add.s32 	%r29, %r28, -1;
	setp.ge.s32 	%p7, %r29, %r16;
	@%p7 bra 	$L__BB3_13;
	shl.b32 	%r30, %r14, 2;
	add.s32 	%r32, %r18, %r30;
	ld.shared.f32 	%f6, [%r32+-4];
	shl.b32 	%r33, %r12, 2;
	add.s32 	%r34, %r32, %r33;
	ld.shared.f32 	%f7, [%r34+-4];
	add.f32 	%f8, %f6, %f7;
	st.shared.f32 	[%r34+-4], %f8;
$L__BB3_13:
	bar.sync 	0;
	shr.u32 	%r37, %r12, 1;
	setp.gt.u32 	%p8, %r12, 1;
	mov.u32 	%r38, %r12;
	@%p8 bra 	$L__BB3_11;
$L__BB3_14:
	setp.ge.s32 	%p9, %r2, %r16;
	@%p9 bra 	$L__BB3_16;
	ld.shared.v2.f32 	{%f9, %f10}, [%r3];
	cvta.to.global.u64 	%rd6, %rd2;
	add.s64 	%rd8, %rd6, %rd5;
	st.global.f32 	[%rd8], %f9;
	st.global.f32 	[%rd8+4], %f10;
$L__BB3_16:
	ret;

}
	// .globl	_Z12scan_paddingPfS_i
.visible .entry _Z12scan_paddingPfS_i(
	.param .u64 .ptr .align 1 _Z12scan_paddingPfS_i_param_0,
	.param .u64 .ptr .align 1 _Z12scan_paddingPfS_i_param_1,
	.param .u32 _Z12scan_paddingPfS_i_param_2
)
{
	.reg .pred 	%p<12>;
	.reg .b32 	%r<92>;
	.reg .b32 	%f<11>;
	.reg .b64 	%rd<19>;

	ld.param.u64 	%rd3, [_Z12scan_paddingPfS_i_param_0];
	ld.param.u64 	%rd4, [_Z12scan_paddingPfS_i_param_1];
	ld.param.u32 	%r20, [_Z12scan_paddingPfS_i_param_2];
	cvta.to.global.u64 	%rd1, %rd3;
	cvta.to.global.u64 	%rd2, %rd4;
	mov.u32 	%r1, %ctaid.x;
	setp.eq.s32 	%p1, %r1, 0;
	@%p1 bra 	$L__BB4_2;
	mov.u64 	%rd5, $str;
	cvta.global.u64 	%rd6, %rd5;
	mov.u64 	%rd7, $str$1;
	cvta.global.u64 	%rd8, %rd7;
	mov.u64 	%rd9, __unnamed_1;
	cvta.global.u64 	%rd10, %rd9;
	{ // callseq 0, 0
	.param .b64 param0;
	st.param.b64 	[param0], %rd6;
	.param .b64 param1;
	st.param.b64 	[param1], %rd8;
	.param .b32 param2;
	st.param.b32 	[param2], 153;
	.param .b64 param3;
	st.param.b64 	[param3], %rd10;
	.param .b64 param4;
	st.param.b64 	[param4], 1;
	call.uni 
	__assertfail, 
	(
	param0, 
	param1, 
	param2, 
	param3, 
	param4
	);
	} // callseq 0
$L__BB4_2:
	mov.u32 	%r21, %ntid.x;
	mul.lo.s32 	%r22, %r21, %r1;
	shl.b32 	%r2, %r22, 1;
	mov.u32 	%r3, %tid.x;
	shl.b32 	%r4, %r3, 1;
	setp.ge.s32 	%p2, %r4, %r20;
	shr.u32 	%r23, %r3, 4;
	add.s32 	%r24, %r23, %r3;
	shl.b32 	%r25, %r24, 2;
	mov.u32 	%r26, data;
	add.s32 	%r5, %r26, %r25;
	@%p2 bra 	$L__BB4_4;
	add.s32 	%r27, %r2, %r3;
	mul.wide.s32 	%rd11, %r27, 4;
	add.s64 	%rd12, %rd2, %rd11;
	ld.global.f32 	%f1, [%rd12];
	st.shared.f32 	[%r5], %f1;
$L__BB4_4:
	add.s32 	%r28, %r20, 1;
	shr.u32 	%r29, %r28, 31;
	add.s32 	%r30, %r28, %r29;
	shr.s32 	%r31, %r30, 1;
	add.s32 	%r6, %r31, %r3;
	setp.ge.s32 	%p3, %r6, %r20;
	@%p3 bra 	$L__BB4_6;
	add.s32 	%r32, %r6, %r2;
	mul.wide.s32 	%rd13, %r32, 4;
	add.s64 	%rd14, %rd2, %rd13;
	ld.global.f32 	%f2, [%rd14];
	shr.s32 	%r33, %r6, 31;
	shr.u32 	%r34, %r33, 28;
	add.s32 	%r35, %r6, %r34;
	shr.s32 	%r36, %r35, 4;
	add.s32 	%r37, %r36, %r6;
	shl.b32 	%r38, %r37, 2;
	add.s32 	%r40, %r26, %r38;
	st.shared.f32 	[%r40], %f2;
$L__BB4_6:
	bar.sync 	0;
	setp.lt.s32 	%p4, %r20, 2;
	mov.b32 	%r91, 1;
	@%p4 bra 	$L__BB4_11;
	add.s32 	%r7, %r3, 1;
	mov.b32 	%r89, 1;
$L__BB4_8:
	shl.b32 	%r91, %r89, 1;
	mul.lo.s32 	%r13, %r91, %r7;
	setp.gt.s32 	%p5, %r13, %r20;
	@%p5 bra 	$L__BB4_10;
	add.s32 	%r43, %r13, -1;
	sub.s32 	%r44, %r43, %r89;
	shr.s32 	%r45, %r44, 31;
	shr.u32 	%r46, %r45, 28;
	add.s32 	%r47, %r44, %r46;
	shr.s32 	%r48, %r47, 4;
	sub.s32 	%r49, %r13, %r89;
	add.s32 	%r50, %r48, %r49;
	shl.b32 	%r51, %r50, 2;
	add.s32 	%r53, %r26, %r51;
	ld.shared.f32 	%f3, [%r53+-4];
	shr.s32 	%r54, %r43, 31;
	shr.u32 	%r55, %r54, 28;
	add.s32 	%r56, %r43, %r55;
	shr.s32 	%r57, %r56, 4;
	add.s32 	%r58, %r57, %r13;
	shl.b32 	%r59, %r58, 2;
	add.s32 	%r60, %r26, %r59;
	ld.shared.f32 	%f4, [%r60+-4];
	add.f32 	%f5, %f3, %f4;
	st.shared.f32 	[%r60+-4], %f5;
$L__BB4_10:
	bar.sync 	0;
	setp.lt.s32 	%p6, %r91, %r20;
	mov.u32 	%r89, %r91;
	@%p6 bra 	$L__BB4_8;
$L__BB4_11:
	shr.s32 	%r90, %r91, 1;
	setp.lt.s32 	%p7, %r90, 1;
	@%p7 bra 	$L__BB4_16;
	add.s32 	%r10, %r3, 1;
$L__BB4_13:
	mov.u32 	%r14, %r90;
	and.b32  	%r61, %r91, -2;
	mul.lo.s32 	%r16, %r61, %r10;
	add.s32 	%r17, %r16, -1;
	add.s32 	%r18, %r17, %r14;
	setp.ge.s32 	%p8, %r18, %r20;
	@%p8 bra 	$L__BB4_15;
	shr.s32 	%r62, %r17, 31;
	shr.u32 	%r63, %r62, 28;
	add.s32 	%r64, %r17, %r63;
	shr.s32 	%r65, %r64, 4;
	add.s32 	%r66, %r65, %r16;
	shl.b32 	%r67, %r66, 2;
	add.s32 	%r69, %r26, %r67;
	ld.shared.f32 	%f6, [%r69+-4];
	shr.s32 	%r70, %r18, 31;
	shr.u32 	%r71, %r70, 28;
	add.s32 	%r72, %r18, %r71;
	shr.s32 	%r73, %r72, 4;
	add.s32 	%r74, %r16, %r14;
	add.s32 	%r75, %r73, %r74;
	shl.b32 	%r76, %r75, 2;
	add.s32 	%r77, %r26, %r76;
	ld.shared.f32 	%f7, [%r77+-4];
	add.f32 	%f8, %f6, %f7;
	st.shared.f32 	[%r77+-4], %f8;
$L__BB4_15:
	bar.sync 	0;
	shr.u32 	%r90, %r14, 1;
	setp.gt.u32 	%p9, %r14, 1;
	mov.u32 	%r91, %r14;
	@%p9 bra 	$L__BB4_13;
$L__BB4_16:
	setp.ge.s32 	%p10, %r4, %r20;
	@%p10 bra 	$L__BB4_18;
	ld.shared.f32 	%f9, [%r5];
	add.s32 	%r78, %r2, %r3;
	mul.wide.s32 	%rd15, %r78, 4;
	add.s64 	%rd16, %rd1, %rd15;
	st.global.f32 	[%rd16], %f9;
$L__BB4_18:
	setp.ge.s32 	%p11, %r6, %r20;
	@%p11 bra 	$L__BB4_20;
	shr.s32 	%r79, %r6, 31;
	shr.u32 	%r80, %r79, 28;
	add.s32 	%r81, %r6, %r80;
	shr.s32 	%r82, %r81, 4;
	add.s32 	%r83, %r82, %r6;
	shl.b32 	%r84, %r83, 2;
	add.s32 	%r86, %r26, %r84;
	ld.shared.f32 	%f10, [%r86];
	add.s32 	%r87, %r6, %r2;
	mul.wide.s32 	%rd17, %r87, 4;
	add.s64 	%rd18, %rd1, %rd17;
	st.global.f32 	[%rd18], %f10;
$L__BB4_20:
	ret;

}
	// .globl	_Z17scan_padding_sumsPfS_iS_
.visible .entry _Z17scan_padding_sumsPfS_iS_(
	.param .u64 .ptr .align 1 _Z17scan_padding_sumsPfS_iS__param_0,
	.param .u64 .ptr .align 1 _Z17scan_padding_sumsPfS_iS__param_1,
	.param .u32 _Z17scan_padding_sumsPfS_iS__param_2,
	.param .u64 .ptr .align 1 _Z17scan_padding_sumsPfS_iS__param_3
)
{
	.reg .pred 	%p<12>;
	.reg .b32 	%r<83>;
	.reg .b32 	%f<12>;
	.reg .b64 	%rd<19>;

	ld.param.u64 	%rd4, [_Z17scan_padding_sumsPfS_iS__param_0];
	ld.param.u64 	%rd5, [_Z17scan_padding_sumsPfS_iS__param_1];
	ld.param.u32 	%r22, [_Z17scan_padding_sumsPfS_iS__param_2];
	ld.param.u64 	%rd3, [_Z17scan_padding_sumsPfS_iS__param_3];
	cvta.to.global.u64 	%rd1, %rd4;
	cvta.to.global.u64 	%rd2, %rd5;
	mov.u32 	%r23, %ntid.x;
	shl.b32 	%r24, %r23, 1;
	mov.u32 	%r1, %ctaid.x;
	mul.lo.s32 	%r2, %r24, %r1;
	sub.s32 	%r25, %r22, %r2;
	min.u32 	%r3, %r24, %r25;
	mov.u32 	%r4, %tid.x;
	shl.b32 	%r5, %r4, 1;
	setp.ge.u32 	%p1, %r5, %r3;
	shr.u32 	%r26, %r4, 4;
	add.s32 	%r27, %r26, %r4;
	shl.b32 	%r28, %r27, 2;
	mov.u32 	%r29, data;
	add.s32 	%r6, %r29, %r28;
	@%p1 bra 	$L__BB5_2;
	add.s32 	%r30, %r2, %r4;
	mul.wide.s32 	%rd6, %r30, 4;
	add.s64 	%rd7, %rd2, %rd6;
	ld.global.f32 	%f1, [%rd7];
	st.shared.f32 	[%r6], %f1;
$L__BB5_2:
	add.s32 	%r31, %r3, 1;
	shr.u32 	%r32, %r31, 1;
	add.s32 	%r7, %r32, %r4;
	setp.ge.u32 	%p2, %r7, %r3;
	shr.u32 	%r33, %r7, 4;
	add.s32 	%r34, %r33, %r7;
	shl.b32 	%r35, %r34, 2;
	add.s32 	%r8, %r29, %r35;
	@%p2 bra 	$L__BB5_4;
	add.s32 	%r37, %r7, %r2;
	mul.wide.s32 	%rd8, %r37, 4;
	add.s64 	%rd9, %rd2, %rd8;
	ld.global.f32 	%f2, [%rd9];
	st.shared.f32 	[%r8], %f2;
$L__BB5_4:
	bar.sync 	0;
	setp.lt.u32 	%p3, %r3, 2;
	mov.b32 	%r82, 1;
	@%p3 bra 	$L__BB5_9;
	add.s32 	%r9, %r4, 1;
	mov.b32 	%r80, 1;
$L__BB5_6:
	shl.b32 	%r82, %r80, 1;
	mul.lo.s32 	%r15, %r82, %r9;
	setp.gt.s32 	%p4, %r15, %r3;
	@%p4 bra 	$L__BB5_8;
	add.s32 	%r40, %r15, -1;
	sub.s32 	%r41, %r40, %r80;
	shr.s32 	%r42, %r41, 31;
	shr.u32 	%r43, %r42, 28;
	add.s32 	%r44, %r41, %r43;
	shr.s32 	%r45, %r44, 4;
	sub.s32 	%r46, %r15, %r80;
	add.s32 	%r47, %r45, %r46;
	shl.b32 	%r48, %r47, 2;
	add.s32 	%r50, %r29, %r48;
	ld.shared.f32 	%f3, [%r50+-4];
	shr.s32 	%r51, %r40, 31;
	shr.u32 	%r52, %r51, 28;
	add.s32 	%r53, %r40, %r52;
	shr.s32 	%r54, %r53, 4;
	add.s32 	%r55, %r54, %r15;
	shl.b32 	%r56, %r55, 2;
	add.s32 	%r57, %r29, %r56;
	ld.shared.f32 	%f4, [%r57+-4];
	add.f32 	%f5, %f3, %f4;
	st.shared.f32 	[%r57+-4], %f5;
$L__BB5_8:
	bar.sync 	0;
	setp.lt.s32 	%p5, %r82, %r3;
	mov.u32 	%r80, %r82;
	@%p5 bra 	$L__BB5_6;
$L__BB5_9:
	shr.s32 	%r81, %r82, 1;
	setp.lt.s32 	%p6, %r81, 1;
	@%p6 bra 	$L__BB5_14;
	add.s32 	%r12, %r4, 1;
$L__BB5_11:
	mov.u32 	%r16, %r81;
	and.b32  	%r58, %r82, -2;
	mul.lo.s32 	%r18, %r58, %r12;
	add.s32 	%r19, %r18, -1;
	add.s32 	%r20, %r19, %r16;
	setp.ge.s32 	%p7, %r20, %r3;
	@%p7 bra 	$L__BB5_13;
	shr.s32 	%r59, %r19, 31;
	shr.u32 	%r60, %r59, 28;
	add.s32 	%r61, %r19, %r60;
	shr.s32 	%r62, %r61, 4;
	add.s32 	%r63, %r62, %r18;
	shl.b32 	%r64, %r63, 2;
	add.s32 	%r66, %r29, %r64;
	ld.shared.f32 	%f6, [%r66+-4];
	shr.s32 	%r67, %r20, 31;
	shr.u32 	%r68, %r67, 28;
	add.s32 	%r69, %r20, %r68;
	shr.s32 	%r70, %r69, 4;
	add.s32 	%r71, %r18, %r16;
	add.s32 	%r72, %r70, %r71;
	shl.b32 	%r73, %r72, 2;
	add.s32 	%r74, %r29, %r73;
	ld.shared.f32 	%f7, [%r74+-4];
	add.f32 	%f8, %f6, %f7;
	st.shared.f32 	[%r74+-4], %f8;
$L__BB5_13:
	bar.sync 	0;
	shr.u32 	%r81, %r16, 1;
	setp.gt.u32 	%p8, %r16, 1;
	mov.u32 	%r82, %r16;
	@%p8 bra 	$L__BB5_11;
$L__BB5_14:
	setp.ge.u32 	%p9, %r5, %r3;
	@%p9 bra 	$L__BB5_16;
	ld.shared.f32 	%f9, [%r6];
	add.s32 	%r75, %r2, %r4;
	mul.wide.s32 	%rd10, %r75, 4;
	add.s64 	%rd11, %rd1, %rd10;
	st.global.f32 	[%rd11], %f9;
$L__BB5_16:
	setp.ge.u32 	%p10, %r7, %r3;
	@%p10 bra 	$L__BB5_18;
	ld.shared.f32 	%f10, [%r8];
	add.s32 	%r76, %r7, %r2;
	mul.wide.s32 	%rd12, %r76, 4;
	add.s64 	%rd13, %rd1, %rd12;
	st.global.f32 	[%rd13], %f10;
$L__BB5_18:
	bar.sync 	0;
	setp.ne.s32 	%p11, %r4, 0;
	@%p11 bra 	$L__BB5_20;
	add.s32 	%r77, %r2, %r3;
	add.s32 	%r78, %r77, -1;
	mul.wide.u32 	%rd14, %r78, 4;
	add.s64 	%rd15, %rd1, %rd14;
	ld.global.f32 	%f11, [%rd15];
	cvta.to.global.u64 	%rd16, %rd3;
	mul.wide.u32 	%rd17, %r1, 4;
	add.s64 	%rd18, %rd16, %rd17;
	st.global.f32 	[%rd18], %f11;
$L__BB5_20:
	ret;

}
	// .globl	_Z8add_sumsPfS_i
.visible .entry _Z8add_sumsPfS_i(
	.param .u64 .ptr .align 1 _Z8add_sumsPfS_i_param_0,
	.param .u64 .ptr .align 1 _Z8add_sumsPfS_i_param_1,
	.param .u32 _Z8add_sumsPfS_i_param_2
)
{
	.reg .pred 	%p<3>;
	.reg .b32 	%r<17>;
	.reg .b32 	%f<7>;
	.reg .b64 	%rd<11>;

	ld.param.u64 	%rd3, [_Z8add_sumsPfS_i_param_0];
	ld.param.u64 	%rd4, [_Z8add_sumsPfS_i_param_1];
	ld.param.u32 	%r5, [_Z8add_sumsPfS_i_param_2];
	cvta.to.global.u64 	%rd1, %rd3;
	cvta.to.global.u64 	%rd5, %rd4;
	mov.u32 	%r6, %ntid.x;
	shl.b32 	%r7, %r6, 1;
	mov.u32 	%r8, %ctaid.x;
	mad.lo.s32 	%r1, %r7, %r8, %r7;
	sub.s32 	%r9, %r5, %r1;
	min.s32 	%r2, %r7, %r9;
	mov.u32 	%r3, %tid.x;
	shl.b32 	%r10, %r3, 1;
	setp.ge.s32 	%p1, %r10, %r2;
	mul.wide.u32 	%rd6, %r8, 4;
	add.s64 	%rd2, %rd5, %rd6;
	@%p1 bra 	$L__BB6_2;
	ld.global.f32 	%f1, [%rd2];
	add.s32 	%r11, %r1, %r3;
	mul.wide.s32 	%rd7, %r11, 4;
	add.s64 	%rd8, %rd1, %rd7;
	ld.global.f32 	%f2, [%rd8];
	add.f32 	%f3, %f1, %f2;
	st.global.f32 	[%rd8], %f3;
$L__BB6_2:
	add.s32 	%r12, %r2, 1;
	shr.u32 	%r13, %r12, 31;
	add.s32 	%r14, %r12, %r13;
	shr.s32 	%r15, %r14, 1;
	add.s32 	%r4, %r15, %r3;
	setp.ge.s32 	%p2, %r4, %r2;
	@%p2 bra 	$L__BB6_4;
	ld.global.f32 	%f4, [%rd2];
	add.s32 	%r16, %r4, %r1;
	mul.wide.s32 	%rd9, %r16, 4;
	add.s64 	%rd10, %rd1, %rd9;
	ld.global.f32 	%f5, [%rd10];
	add.f32 	%f6, %f4, %f5;
	st.global.f32 	[%rd10], %f6;
$L__BB6_4:
	ret;

}
	// .globl	_Z13scan_padding4P6float4S0_i
.visible .entry _Z13scan_padding4P6float4S0_i(
	.param .u64 .ptr .align 1 _Z13scan_padding4P6float4S0_i_param_0,
	.param .u64 .ptr .align 1 _Z13scan_padding4P6float4S0_i_param_1,
	.param .u32 _Z13scan_padding4P6float4S0_i_param_2
)
{
	.reg .pred 	%p<12>;
	.reg .b32 	%r<92>;
	.reg .b32 	%f<41>;
	.reg .b64 	%rd<19>;

	ld.param.u64 	%rd3, [_Z13scan_padding4P6float4S0_i_param_0];
	ld.param.u64 	%rd4, [_Z13scan_padding4P6float4S0_i_param_1];
	ld.param.u32 	%r20, [_Z13scan_padding4P6float4S0_i_param_2];
	cvta.to.global.u64 	%rd1, %rd3;
	cvta.to.global.u64 	%rd2, %rd4;
	mov.u32 	%r1, %ctaid.x;
	setp.eq.s32 	%p1, %r1, 0;
	@%p1 bra 	$L__BB7_2;
	mov.u64 	%rd5, $str;
	cvta.global.u64 	%rd6, %rd5;
	mov.u64 	%rd7, $str$1;
	cvta.global.u64 	%rd8, %rd7;
	mov.u64 	%rd9, __unnamed_2;
	cvta.global.u64 	%rd10, %rd9;
	{ // callseq 1, 0
	.param .b64 param0;
	st.param.b64 	[param0], %rd6;
	.param .b64 param1;
	st.param.b64 	[param1], %rd8;
	.param .b32 param2;
	st.param.b32 	[param2], 259;
	.param .b64 param3;
	st.param.b64 	[param3], %rd10;
	.param .b64 param4;
	st.param.b64 	[param4], 1;
	call.uni 
	__assertfail, 
	(
	param0, 
	param1, 
	param2, 
	param3, 
	param4
	);
	} // callseq 1
$L__BB7_2:
	mov.u32 	%r21, %ntid.x;
	mul.lo.s32 	%r22, %r21, %r1;
	shl.b32 	%r2, %r22, 1;
	mov.u32 	%r3, %tid.x;
	shl.b32 	%r4, %r3, 1;
	setp.ge.s32 	%p2, %r4, %r20;
	shr.u32 	%r23, %r3, 4;
	add.s32 	%r24, %r23, %r3;
	shl.b32 	%r25, %r24, 4;
	mov.u32 	%r26, data4;
	add.s32 	%r5, %r26, %r25;
	@%p2 bra 	$L__BB7_4;
	add.s32 	%r27, %r2, %r3;
	mul.wide.s32 	%rd11, %r27, 16;
	add.s64 	%rd12, %rd2, %rd11;
	ld.global.v4.f32 	{%f1, %f2, %f3, %f4}, [%rd12];
	add.f32 	%f5, %f1, %f2;
	add.f32 	%f6, %f5, %f3;
	add.f32 	%f7, %f6, %f4;
	st.shared.v4.f32 	[%r5], {%f1, %f5, %f6, %f7};
$L__BB7_4:
	add.s32 	%r28, %r20, 1;
	shr.u32 	%r29, %r28, 31;
	add.s32 	%r30, %r28, %r29;
	shr.s32 	%r31, %r30, 1;
	add.s32 	%r6, %r31, %r3;
	setp.ge.s32 	%p3, %r6, %r20;
	@%p3 bra 	$L__BB7_6;
	shr.s32 	%r32, %r6, 31;
	shr.u32 	%r33, %r32, 28;
	add.s32 	%r34, %r6, %r33;
	shr.u32 	%r35, %r34, 4;
	add.s32 	%r36, %r35, %r6;
	shl.b32 	%r37, %r36, 4;
	add.s32 	%r39, %r26, %r37;
	add.s32 	%r40, %r6, %r2;
	mul.wide.s32 	%rd13, %r40, 16;
	add.s64 	%rd14, %rd2, %rd13;
	ld.global.v4.f32 	{%f8, %f9, %f10, %f11}, [%rd14];
	add.f32 	%f12, %f8, %f9;
	add.f32 	%f13, %f12, %f10;
	add.f32 	%f14, %f13, %f11;
	st.shared.v4.f32 	[%r39], {%f8, %f12, %f13, %f14};
$L__BB7_6:
	bar.sync 	0;
	setp.lt.s32 	%p4, %r20, 2;
	mov.b32 	%r91, 1;
	@%p4 bra 	$L__BB7_11;
	add.s32 	%r7, %r3, 1;
	mov.b32 	%r89, 1;
$L__BB7_8:
	shl.b32 	%r91, %r89, 1;
	mul.lo.s32 	%r13, %r91, %r7;
	setp.gt.s32 	%p5, %r13, %r20;
	@%p5 bra 	$L__BB7_10;
	add.s32 	%r43, %r13, -1;
	shr.s32 	%r44, %r43, 31;
	shr.u32 	%r45, %r44, 28;
	add.s32 	%r46, %r43, %r45;
	shr.u32 	%r47, %r46, 4;
	add.s32 	%r48, %r47, %r13;
	shl.b32 	%r49, %r48, 4;
	add.s32 	%r51, %r26, %r49;
	sub.s32 	%r52, %r43, %r89;
	shr.s32 	%r53, %r52, 31;
	shr.u32 	%r54, %r53, 28;
	add.s32 	%r55, %r52, %r54;
	shr.u32 	%r56, %r55, 4;
	sub.s32 	%r57, %r13, %r89;
	add.s32 	%r58, %r56, %r57;
	shl.b32 	%r59, %r58, 4;
	add.s32 	%r60, %r26, %r59;
	ld.shared.f32 	%f15, [%r60+-4];
	ld.shared.v4.f32 	{%f16, %f17, %f18, %f19}, [%r51+-16];
	add.f32 	%f20, %f15, %f16;
	add.f32 	%f21, %f15, %f17;
	add.f32 	%f22, %f15, %f18;
	add.f32 	%f23, %f15, %f19;
	st.shared.v4.f32 	[%r51+-16], {%f20, %f21, %f22, %f23};
$L__BB7_10:
	bar.sync 	0;
	setp.lt.s32 	%p6, %r91, %r20;
	mov.u32 	%r89, %r91;
	@%p6 bra 	$L__BB7_8;
$L__BB7_11:
	shr.s32 	%r90, %r91, 1;
	setp.lt.s32 	%p7, %r90, 1;
	@%p7 bra 	$L__BB7_16;
	add.s32 	%r10, %r3, 1;
$L__BB7_13:
	mov.u32 	%r14, %r90;
	and.b32  	%r61, %r91, -2;
	mul.lo.s32 	%r16, %r61, %r10;
	add.s32 	%r17, %r16, -1;
	add.s32 	%r18, %r17, %r14;
	setp.ge.s32 	%p8, %r18, %r20;
	@%p8 bra 	$L__BB7_15;
	shr.s32 	%r62, %r18, 31;
	shr.u32 	%r63, %r62, 28;
	add.s32 	%r64, %r18, %r63;
	shr.u32 	%r65, %r64, 4;
	add.s32 	%r66, %r16, %r14;
	add.s32 	%r67, %r65, %r66;
	shl.b32 	%r68, %r67, 4;
	add.s32 	%r70, %r26, %r68;
	shr.s32 	%r71, %r17, 31;
	shr.u32 	%r72, %r71, 28;
	add.s32 	%r73, %r17, %r72;
	shr.u32 	%r74, %r73, 4;
	add.s32 	%r75, %r74, %r16;
	shl.b32 	%r76, %r75, 4;
	add.s32 	%r77, %r26, %r76;
	ld.shared.f32 	%f24, [%r77+-4];
	ld.shared.v4.f32 	{%f25, %f26, %f27, %f28}, [%r70+-16];
	add.f32 	%f29, %f24, %f25;
	add.f32 	%f30, %f24, %f26;
	add.f32 	%f31, %f24, %f27;
	add.f32 	%f32, %f24, %f28;
	st.shared.v4.f32 	[%r70+-16], {%f29, %f30, %f31, %f32};
$L__BB7_15:
	bar.sync 	0;
	shr.u32 	%r90, %r14, 1;
	setp.gt.u32 	%p9, %r14, 1;
	mov.u32 	%r91, %r14;
	@%p9 bra 	$L__BB7_13;
$L__BB7_16:
	setp.ge.s32 	%p10, %r4, %r20;
	@%p10 bra 	$L__BB7_18;
	ld.shared.v4.f32 	{%f33, %f34, %f35, %f36}, [%r5];
	add.s32 	%r78, %r2, %r3;
	mul.wide.s32 	%rd15, %r78, 16;
	add.s64 	%rd16, %rd1, %rd15;
	st.global.v4.f32 	[%rd16], {%f33, %f34, %f35, %f36};
$L__BB7_18:
	setp.ge.s32 	%p11, %r6, %r20;
	@%p11 bra 	$L__BB7_20;
	shr.s32 	%r79, %r6, 31;
	shr.u32 	%r80, %r79, 28;
	add.s32 	%r81, %r6, %r80;
	shr.u32 	%r82, %r81, 4;
	add.s32 	%r83, %r82, %r6;
	shl.b32 	%r84, %r83, 4;
	add.s32 	%r86, %r26, %r84;
	ld.shared.v4.f32 	{%f37, %f38, %f39, %f40}, [%r86];
	add.s32 	%r87, %r6, %r2;
	mul.wide.s32 	%rd17, %r87, 16;
	add.s64 	%rd18, %rd1, %rd17;
	st.global.v4.f32 	[%rd18], {%f37, %f38, %f39, %f40};
$L__BB7_20:
	ret;

}
	// .globl	_Z18scan_padding_sums4P6float4S0_iPf
.visible .entry _Z18scan_padding_sums4P6float4S0_iPf(
	.param .u64 .ptr .align 1 _Z18scan_padding_sums4P6float4S0_iPf_param_0,
	.param .u64 .ptr .align 1 _Z18scan_padding_sums4P6float4S0_iPf_param_1,
	.param .u32 _Z18scan_padding_sums4P6float4S0_iPf_param_2,
	.param .u64 .ptr .align 1 _Z18scan_padding_sums4P6float4S0_iPf_param_3
)
{
	.reg .pred 	%p<12>;
	.reg .b32 	%r<83>;
	.reg .b32 	%f<42>;
	.reg .b64 	%rd<19>;

	ld.param.u64 	%rd4, [_Z18scan_padding_sums4P6float4S0_iPf_param_0];
	ld.param.u64 	%rd5, [_Z18scan_padding_sums4P6float4S0_iPf_param_1];
	ld.param.u32 	%r22, [_Z18scan_padding_sums4P6float4S0_iPf_param_2];
	ld.param.u64 	%rd3, [_Z18scan_padding_sums4P6float4S0_iPf_param_3];
	cvta.to.global.u64 	%rd1, %rd4;
	cvta.to.global.u64 	%rd2, %rd5;
	mov.u32 	%r23, %ntid.x;
	shl.b32 	%r24, %r23, 1;
	mov.u32 	%r1, %ctaid.x;
	mul.lo.s32 	%r2, %r24, %r1;
	sub.s32 	%r25, %r22, %r2;
	min.u32 	%r3, %r24, %r25;
	mov.u32 	%r4, %tid.x;
	shl.b32 	%r5, %r4, 1;
	setp.ge.u32 	%p1, %r5, %r3;
	shr.u32 	%r26, %r4, 4;
	add.s32 	%r27, %r26, %r4;
	shl.b32 	%r28, %r27, 4;
	mov.u32 	%r29, data4;
	add.s32 	%r6, %r29, %r28;
	@%p1 bra 	$L__BB8_2;
	add.s32 	%r30, %r2, %r4;
	mul.wide.s32 	%rd6, %r30, 16;
	add.s64 	%rd7, %rd2, %rd6;
	ld.global.v4.f32 	{%f1, %f2, %f3, %f4}, [%rd7];
	add.f32 	%f5, %f1, %f2;
	add.f32 	%f6, %f5, %f3;
	add.f32 	%f7, %f6, %f4;
	st.shared.v4.f32 	[%r6], {%f1, %f5, %f6, %f7};
$L__BB8_2:
	add.s32 	%r31, %r3, 1;
	shr.u32 	%r32, %r31, 1;
	add.s32 	%r7, %r32, %r4;
	setp.ge.u32 	%p2, %r7, %r3;
	shr.u32 	%r33, %r7, 4;
	add.s32 	%r34, %r33, %r7;
	shl.b32 	%r35, %r34, 4;
	add.s32 	%r8, %r29, %r35;
	@%p2 bra 	$L__BB8_4;
	add.s32 	%r37, %r7, %r2;
	mul.wide.s32 	%rd8, %r37, 16;
	add.s64 	%rd9, %rd2, %rd8;
	ld.global.v4.f32 	{%f8, %f9, %f10, %f11}, [%rd9];
	add.f32 	%f12, %f8, %f9;
	add.f32 	%f13, %f12, %f10;
	add.f32 	%f14, %f13, %f11;
	st.shared.v4.f32 	[%r8], {%f8, %f12, %f13, %f14};
$L__BB8_4:
	bar.sync 	0;
	setp.lt.u32 	%p3, %r3, 2;
	mov.b32 	%r82, 1;
	@%p3 bra 	$L__BB8_9;
	add.s32 	%r9, %r4, 1;
	mov.b32 	%r80, 1;
$L__BB8_6:
	shl.b32 	%r82, %r80, 1;
	mul.lo.s32 	%r15, %r82, %r9;
	setp.gt.s32 	%p4, %r15, %r3;
	@%p4 bra 	$L__BB8_8;
	add.s32 	%r40, %r15, -1;
	shr.s32 	%r41, %r40, 31;
	shr.u32 	%r42, %r41, 28;
	add.s32 	%r43, %r40, %r42;
	shr.u32 	%r44, %r43, 4;
	add.s32 	%r45, %r44, %r15;
	shl.b32 	%r46, %r45, 4;
	add.s32 	%r48, %r29, %r46;
	sub.s32 	%r49, %r40, %r80;
	shr.s32 	%r50, %r49, 31;
	shr.u32 	%r51, %r50, 28;
	add.s32 	%r52, %r49, %r51;
	shr.u32 	%r53, %r52, 4;
	sub.s32 	%r54, %r15, %r80;
	add.s32 	%r55, %r53, %r54;
	shl.b32 	%r56, %r55, 4;
	add.s32 	%r57, %r29, %r56;
	ld.shared.f32 	%f15, [%r57+-4];
	ld.shared.v4.f32 	{%f16, %f17, %f18, %f19}, [%r48+-16];
	add.f32 	%f20, %f15, %f16;
	add.f32 	%f21, %f15, %f17;
	add.f32 	%f22, %f15, %f18;
	add.f32 	%f23, %f15, %f19;
	st.shared.v4.f32 	[%r48+-16], {%f20, %f21, %f22, %f23};
$L__BB8_8:
	bar.sync 	0;
	setp.lt.s32 	%p5, %r82, %r3;
	mov.u32 	%r80, %r82;
	@%p5 bra 	$L__BB8_6;
$L__BB8_9:
	shr.s32 	%r81, %r82, 1;
	setp.lt.s32 	%p6, %r81, 1;
	@%p6 bra 	$L__BB8_14;
	add.s32 	%r12, %r4, 1;
$L__BB8_11:
	mov.u32 	%r16, %r81;
	and.b32  	%r58, %r82, -2;
	mul.lo.s32 	%r18, %r58, %r12;
	add.s32 	%r19, %r18, -1;
	add.s32 	%r20, %r19, %r16;
	setp.ge.s32 	%p7, %r20, %r3;
	@%p7 bra 	$L__BB8_13;
	shr.s32 	%r59, %r20, 31;
	shr.u32 	%r60, %r59, 28;
	add.s32 	%r61, %r20, %r60;
	shr.u32 	%r62, %r61, 4;
	add.s32 	%r63, %r18, %r16;
	add.s32 	%r64, %r62, %r63;
	shl.b32 	%r65, %r64, 4;
	add.s32 	%r67, %r29, %r65;
	shr.s32 	%r68, %r19, 31;
	shr.u32 	%r69, %r68, 28;
	add.s32 	%r70, %r19, %r69;
	shr.u32 	%r71, %r70, 4;
	add.s32 	%r72, %r71, %r18;
	shl.b32 	%r73, %r72, 4;
	add.s32 	%r74, %r29, %r73;
	ld.shared.f32 	%f24, [%r74+-4];
	ld.shared.v4.f32 	{%f25, %f26, %f27, %f28}, [%r67+-16];
	add.f32 	%f29, %f24, %f25;
	add.f32 	%f30, %f24, %f26;
	add.f32 	%f31, %f24, %f27;
	add.f32 	%f32, %f24, %f28;
	st.shared.v4.f32 	[%r67+-16], {%f29, %f30, %f31, %f32};
$L__BB8_13:
	bar.sync 	0;
	shr.u32 	%r81, %r16, 1;
	setp.gt.u32 	%p8, %r16, 1;
	mov.u32 	%r82, %r16;
	@%p8 bra 	$L__BB8_11;
$L__BB8_14:
	setp.ge.u32 	%p9, %r5, %r3;
	@%p9 bra 	$L__BB8_16;
	ld.shared.v4.f32 	{%f33, %f34, %f35, %f36}, [%r6];
	add.s32 	%r75, %r2, %r4;
	mul.wide.s32 	%rd10, %r75, 16;
	add.s64 	%rd11, %rd1, %rd10;
	st.global.v4.f32 	[%rd11], {%f33, %f34, %f35, %f36};
$L__BB8_16:
	setp.ge.u32 	%p10, %r7, %r3;
	@%p10 bra 	$L__BB8_18;
	ld.shared.v4.f32 	{%f37, %f38, %f39, %f40}, [%r8];
	add.s32 	%r76, %r7, %r2;
	mul.wide.s32 	%rd12, %r76, 16;
	add.s64 	%rd13, %rd1, %rd12;
	st.global.v4.f32 	[%rd13], {%f37, %f38, %f39, %f40};
$L__BB8_18:
	bar.sync 	0;
	setp.ne.s32 	%p11, %r4, 0;
	@%p11 bra 	$L__BB8_20;
	add.s32 	%r77, %r2, %r3;
	add.s32 	%r78, %r77, -1;
	mul.wide.u32 	%rd14, %r78, 16;
	add.s64 	%rd15, %rd1, %rd14;
	ld.global.f32 	%f41, [%rd15+12];
	cvta.to.global.u64 	%rd16, %rd3;
	mul.wide.u32 	%rd17, %r1, 4;
	add.s64 	%rd18, %rd16, %rd17;
	st.global.f32 	[%rd18], %f41;
$L__BB8_20:
	ret;

}
	// .globl	_Z9add_sums4P6float4Pfi
.visible .entry _Z9add_sums4P6float4Pfi(
	.param .u64 .ptr .align 1 _Z9add_sums4P6float4Pfi_param_0,
	.param .u64 .ptr .align 1 _Z9add_sums4P6float4Pfi_param_1,
	.param .u32 _Z9add_sums4P6float4Pfi_param_2
)
{
	.reg .pred 	%p<3>;
	.reg .b32 	%r<17>;
	.reg .b32 	%f<18>;
	.reg .b64 	%rd<11>;

	ld.param.u64 	%rd2, [_Z9add_sums4P6float4Pfi_param_0];
	ld.param.u64 	%rd3, [_Z9add_sums4P6float4Pfi_param_1];
	ld.param.u32 	%r5, [_Z9add_sums4P6float4Pfi_param_2];
	cvta.to.global.u64 	%rd1, %rd2;
	cvta.to.global.u64 	%rd4, %rd3;
	mov.u32 	%r6, %ntid.x;
	shl.b32 	%r7, %r6, 1;
	mov.u32 	%r8, %ctaid.x;
	mad.lo.s32 	%r1, %r7, %r8, %r7;
	sub.s32 	%r9, %r5, %r1;
	min.s32 	%r2, %r7, %r9;
	mul.wide.u32 	%rd5, %r8, 4;
	add.s64 	%rd6, %rd4, %rd5;
	ld.global.f32 	%f1, [%rd6];
	mov.u32 	%r3, %tid.x;
	shl.b32 	%r10, %r3, 1;
	setp.ge.s32 	%p1, %r10, %r2;
	@%p1 bra 	$L__BB9_2;
	add.s32 	%r11, %r1, %r3;
	mul.wide.s32 	%rd7, %r11, 16;
	add.s64 	%rd8, %rd1, %rd7;
	ld.global.v4.f32 	{%f2, %f3, %f4, %f5}, [%rd8];
	add.f32 	%f6, %f1, %f2;
	add.f32 	%f7, %f1, %f3;
	add.f32 	%f8, %f1, %f4;
	add.f32 	%f9, %f1, %f5;
	st.global.v4.f32 	[%rd8], {%f6, %f7, %f8, %f9};
$L__BB9_2:
	add.s32 	%r12, %r2, 1;
	shr.u32 	%r13, %r12, 31;
	add.s32 	%r14, %r12, %r13;
	shr.s32 	%r15, %r14, 1;
	add.s32 	%r4, %r15, %r3;
	setp.ge.s32 	%p2, %r4, %r2;
	@%p2 bra 	$L__BB9_4;
	add.s32 	%r16, %r4, %r1;
	mul.wide.s32 	%rd9, %r16, 16;
	add.s64 	%rd10, %rd1, %rd9;
	ld.global.v4.f32 	{%f10, %f11, %f12, %f13}, [%rd10];
	add.f32 	%f14, %f1, %f10;
	add.f32 	%f15, %f1, %f11;
	add.f32 	%f16, %f1, %f12;
	add.f32 	%f17, %f1, %f13;
	st.global.v4.f32 	[%rd10], {%f14, %f15, %f16, %f17};
$L__BB9_4:
	ret;

}


// ===== COMPILED SASS (sm_100) =====

	.target	sm_100

	.elftype	@"ET_EXEC"


//--------------------- .note.nv.tkinfo           --------------------------
	.section	.note.nv.tkinfo,"",@"SHT_NOTE"
	.sectionflags	@"SHF_NOTE_NV_TKINFO"
	.tkinfo
        /*0018*/ 	.word	0x00000002
        /*0030*/ 	.string	""
        /*0030*/ 	.string	"ptxas"
        /*0030*/ 	.string	"Cuda compilation tools, release 13.0, V13.0.88"
        /*0030*/ 	.string	"Build cuda_13.0.r13.0/compiler.36424714_0"
        /*0030*/ 	.string	"-arch sm_100 -m 64 "



//--------------------- .note.nv.cuinfo           --------------------------
	.section	.note.nv.cuinfo,"",@"SHT_NOTE"
	.sectionflags	@"SHF_NOTE_NV_CUINFO"
        /*0018*/ 	.short	0x0002
        /*001a*/ 	.short	0x0064
        /*001c*/ 	.short	0x0082
	.zero		2


//--------------------- .nv.info                  --------------------------
	.section	.nv.info,"",@"SHT_CUDA_INFO"
	.align	4


	//----- nvinfo : EIATTR_REGCOUNT
	.align		4
        /*0000*/ 	.byte	0x04, 0x2f
        /*0002*/ 	.short	(.L_5 - .L_4)
	.align		4
.L_4:
        /*0004*/ 	.word	index@(_Z9scan_slowPfS_i)
        /*0008*/ 	.word	0x0000000c


	//----- nvinfo : EIATTR_FRAME_SIZE
	.align		4
.L_5:
        /*000c*/ 	.byte	0x04, 0x11
        /*000e*/ 	.short	(.L_7 - .L_6)
	.align		4
.L_6:
        /*0010*/ 	.word	index@(_Z9scan_slowPfS_i)
        /*0014*/ 	.word	0x00000000


	//----- nvinfo : EIATTR_REGCOUNT
	.align		4
.L_7:
        /*0018*/ 	.byte	0x04, 0x2f
        /*001a*/ 	.short	(.L_9 - .L_8)
	.align		4
.L_8:
        /*001c*/ 	.word	index@(_Z4copyPfS_i)
        /*0020*/ 	.word	0x0000000e


	//----- nvinfo : EIATTR_FRAME_SIZE
	.align		4
.L_9:
        /*0024*/ 	.byte	0x04, 0x11
        /*0026*/ 	.short	(.L_11 - .L_10)
	.align		4
.L_10:
        /*0028*/ 	.word	index@(_Z4copyPfS_i)
        /*002c*/ 	.word	0x00000000


	//----- nvinfo : EIATTR_REGCOUNT
	.align		4
.L_11:
        /*0030*/ 	.byte	0x04, 0x2f
        /*0032*/ 	.short	(.L_13 - .L_12)
	.align		4
.L_12:
        /*0034*/ 	.word	index@(_Z3addPfS_i)
        /*0038*/ 	.word	0x00000010


	//----- nvinfo : EIATTR_FRAME_SIZE
	.align		4
.L_13:
        /*003c*/ 	.byte	0x04, 0x11
        /*003e*/ 	.short	(.L_15 - .L_14)
	.align		4
.L_14:
        /*0040*/ 	.word	index@(_Z3addPfS_i)
        /*0044*/ 	.word	0x00000000


	//----- nvinfo : EIATTR_REGCOUNT
	.align		4
.L_15:
        /*0048*/ 	.byte	0x04, 0x2f
        /*004a*/ 	.short	(.L_17 - .L_16)
	.align		4
.L_16:
        /*004c*/ 	.word	index@(_Z4scanPfS_i)
        /*0050*/ 	.word	0x0000000d


	//----- nvinfo : EIATTR_FRAME_SIZE
	.align		4
.L_17:
        /*0054*/ 	.byte	0x04, 0x11
        /*0056*/ 	.short	(.L_19 - .L_18)
	.align		4
.L_18:
        /*0058*/ 	.word	index@(_Z4scanPfS_i)
        /*005c*/ 	.word	0x00000000


	//----- nvinfo : EIATTR_REGCOUNT
	.align		4
.L_19:
        /*0060*/ 	.byte	0x04, 0x2f
        /*0062*/ 	.short	(.L_21 - .L_20)
	.align		4
.L_20:
        /*0064*/ 	.word	index@(_Z12scan_paddingPfS_i)
        /*0068*/ 	.word	0x00000018


	//----- nvinfo : EIATTR_FRAME_SIZE
	.align		4
.L_21:
        /*006c*/ 	.byte	0x04, 0x11
        /*006e*/ 	.short	(.L_23 - .L_22)
	.align		4
.L_22:
        /*0070*/ 	.word	index@(_Z12scan_paddingPfS_i)
        /*0074*/ 	.word	0x00000000


	//----- nvinfo : EIATTR_REGCOUNT
	.align		4
.L_23:
        /*0078*/ 	.byte	0x04, 0x2f
        /*007a*/ 	.short	(.L_25 - .L_24)
	.align		4
.L_24:
        /*007c*/ 	.word	index@(_Z17scan_padding_sumsPfS_iS_)
        /*0080*/ 	.word	0x00000014


	//----- nvinfo : EIATTR_FRAME_SIZE
	.align		4
.L_25:
        /*0084*/ 	.byte	0x04, 0x11
        /*0086*/ 	.short	(.L_27 - .L_26)
	.align		4
.L_26:
        /*0088*/ 	.word	index@(_Z17scan_padding_sumsPfS_iS_)
        /*008c*/ 	.word	0x00000000


	//----- nvinfo : EIATTR_REGCOUNT
	.align		4
.L_27:
        /*0090*/ 	.byte	0x04, 0x2f
        /*0092*/ 	.short	(.L_29 - .L_28)
	.align		4
.L_28:
        /*0094*/ 	.word	index@(_Z8add_sumsPfS_i)
        /*0098*/ 	.word	0x0000000d


	//----- nvinfo : EIATTR_FRAME_SIZE
	.align		4
.L_29:
        /*009c*/ 	.byte	0x04, 0x11
        /*009e*/ 	.short	(.L_31 - .L_30)
	.align		4
.L_30:
        /*00a0*/ 	.word	index@(_Z8add_sumsPfS_i)
        /*00a4*/ 	.word	0x00000000


	//----- nvinfo : EIATTR_REGCOUNT
	.align		4
.L_31:
        /*00a8*/ 	.byte	0x04, 0x2f
        /*00aa*/ 	.short	(.L_33 - .L_32)
	.align		4
.L_32:
        /*00ac*/ 	.word	index@(_Z13scan_padding4P6float4S0_i)
        /*00b0*/ 	.word	0x00000018


	//----- nvinfo : EIATTR_FRAME_SIZE
	.align		4
.L_33:
        /*00b4*/ 	.byte	0x04, 0x11
        /*00b6*/ 	.short	(.L_35 - .L_34)
	.align		4
.L_34:
        /*00b8*/ 	.word	index@(_Z13scan_padding4P6float4S0_i)
        /*00bc*/ 	.word	0x00000000


	//----- nvinfo : EIATTR_REGCOUNT
	.align		4
.L_35:
        /*00c0*/ 	.byte	0x04, 0x2f
        /*00c2*/ 	.short	(.L_37 - .L_36)
	.align		4
.L_36:
        /*00c4*/ 	.word	index@(_Z18scan_padding_sums4P6float4S0_iPf)
        /*00c8*/ 	.word	0x00000018


	//----- nvinfo : EIATTR_FRAME_SIZE
	.align		4
.L_37:
        /*00cc*/ 	.byte	0x04, 0x11
        /*00ce*/ 	.short	(.L_39 - .L_38)
	.align		4
.L_38:
        /*00d0*/ 	.word	index@(_Z18scan_padding_sums4P6float4S0_iPf)
        /*00d4*/ 	.word	0x00000000


	//----- nvinfo : EIATTR_REGCOUNT
	.align		4
.L_39:
        /*00d8*/ 	.byte	0x04, 0x2f
        /*00da*/ 	.short	(.L_41 - .L_40)
	.align		4
.L_40:
        /*00dc*/ 	.word	index@(_Z9add_sums4P6float4Pfi)
        /*00e0*/ 	.word	0x00000010


	//----- nvinfo : EIATTR_FRAME_SIZE
	.align		4
.L_41:
        /*00e4*/ 	.byte	0x04, 0x11
        /*00e6*/ 	.short	(.L_43 - .L_42)
	.align		4
.L_42:
        /*00e8*/ 	.word	index@(_Z9add_sums4P6float4Pfi)
        /*00ec*/ 	.word	0x00000000


	//----- nvinfo : EIATTR_MIN_STACK_SIZE
	.align		4
.L_43:
        /*00f0*/ 	.byte	0x04, 0x12
        /*00f2*/ 	.short	(.L_45 - .L_44)
	.align		4
.L_44:
        /*00f4*/ 	.word	index@(_Z9add_sums4P6float4Pfi)
        /*00f8*/ 	.word	0x00000000


	//----- nvinfo : EIATTR_MIN_STACK_SIZE
	.align		4
.L_45:
        /*00fc*/ 	.byte	0x04, 0x12
        /*00fe*/ 	.short	(.L_47 - .L_46)
	.align		4
.L_46:
        /*0100*/ 	.word	index@(_Z18scan_padding_sums4P6float4S0_iPf)
        /*0104*/ 	.word	0x00000000


	//----- nvinfo : EIATTR_MIN_STACK_SIZE
	.align		4
.L_47:
        /*0108*/ 	.byte	0x04, 0x12
        /*010a*/ 	.short	(.L_49 - .L_48)
	.align		4
.L_48:
        /*010c*/ 	.word	index@(_Z13scan_padding4P6float4S0_i)
        /*0110*/ 	.word	0x00000000


	//----- nvinfo : EIATTR_MIN_STACK_SIZE
	.align		4
.L_49:
        /*0114*/ 	.byte	0x04, 0x12
        /*0116*/ 	.short	(.L_51 - .L_50)
	.align		4
.L_50:
        /*0118*/ 	.word	index@(_Z8add_sumsPfS_i)
        /*011c*/ 	.word	0x00000000


	//----- nvinfo : EIATTR_MIN_STACK_SIZE
	.align		4
.L_51:
        /*0120*/ 	.byte	0x04, 0x12
        /*0122*/ 	.short	(.L_53 - .L_52)
	.align		4
.L_52:
        /*0124*/ 	.word	index@(_Z17scan_padding_sumsPfS_iS_)
        /*0128*/ 	.word	0x00000000


	//----- nvinfo : EIATTR_MIN_STACK_SIZE
	.align		4
.L_53:
        /*012c*/ 	.byte	0x04, 0x12
        /*012e*/ 	.short	(.L_55 - .L_54)
	.align		4
.L_54:
        /*0130*/ 	.word	index@(_Z12scan_paddingPfS_i)
        /*0134*/ 	.word	0x00000000


	//----- nvinfo : EIATTR_MIN_STACK_SIZE
	.align		4
.L_55:
        /*0138*/ 	.byte	0x04, 0x12
        /*013a*/ 	.short	(.L_57 - .L_56)
	.align		4
.L_56:
        /*013c*/ 	.word	index@(_Z4scanPfS_i)
        /*0140*/ 	.word	0x00000000


	//----- nvinfo : EIATTR_MIN_STACK_SIZE
	.align		4
.L_57:
        /*0144*/ 	.byte	0x04, 0x12
        /*0146*/ 	.short	(.L_59 - .L_58)
	.align		4
.L_58:
        /*0148*/ 	.word	index@(_Z3addPfS_i)
        /*014c*/ 	.word	0x00000000


	//----- nvinfo : EIATTR_MIN_STACK_SIZE
	.align		4
.L_59:
        /*0150*/ 	.byte	0x04, 0x12
        /*0152*/ 	.short	(.L_61 - .L_60)
	.align		4
.L_60:
        /*0154*/ 	.word	index@(_Z4copyPfS_i)
        /*0158*/ 	.word	0x00000000


	//----- nvinfo : EIATTR_MIN_STACK_SIZE
	.align		4
.L_61:
        /*015c*/ 	.byte	0x04, 0x12
        /*015e*/ 	.short	(.L_63 - .L_62)
	.align		4
.L_62:
        /*0160*/ 	.word	index@(_Z9scan_slowPfS_i)
        /*0164*/ 	.word	0x00000000
.L_63:


//--------------------- .nv.compat                --------------------------
	.section	.nv.compat,"",@"SHT_CUDA_COMPAT_INFO"
	.align	4
        /*0000*/ 	.byte	0x02, 0x09, 0x00, 0x00, 0x02, 0x02, 0x01, 0x00, 0x02, 0x05, 0x05, 0x00, 0x03, 0x07, 0x01, 0x01
        /*0010*/ 	.byte	0x02, 0x03, 0x00, 0x00, 0x02, 0x06, 0x01, 0x00, 0x04, 0x0b, 0x08, 0x00, 0x09, 0x00, 0x00, 0x00
        /*0020*/ 	.byte	0x00, 0x00, 0x00, 0x00


//--------------------- .nv.info._Z9add_sums4P6float4Pfi --------------------------
	.section	.nv.info._Z9add_sums4P6float4Pfi,"",@"SHT_CUDA_INFO"
	.sectionflags	@""
	.align	4


	//----- nvinfo : EIATTR_CUDA_API_VERSION
	.align		4
        /*0000*/ 	.byte	0x04, 0x37
        /*0002*/ 	.short	(.L_65 - .L_64)
.L_64:
        /*0004*/ 	.word	0x00000082


	//----- nvinfo : EIATTR_KPARAM_INFO
	.align		4
.L_65:
        /*0008*/ 	.byte	0x04, 0x17
        /*000a*/ 	.short	(.L_67 - .L_66)
.L_66:
        /*000c*/ 	.word	0x00000000
        /*0010*/ 	.short	0x0002
        /*0012*/ 	.short	0x0010
        /*0014*/ 	.byte	0x00, 0xf0, 0x11, 0x00


	//----- nvinfo : EIATTR_KPARAM_INFO
	.align		4
.L_67:
        /*0018*/ 	.byte	0x04, 0x17
        /*001a*/ 	.short	(.L_69 - .L_68)
.L_68:
        /*001c*/ 	.word	0x00000000
        /*0020*/ 	.short	0x0001
        /*0022*/ 	.short	0x0008
        /*0024*/ 	.byte	0x00, 0xf5, 0x21, 0x00


	//----- nvinfo : EIATTR_KPARAM_INFO
	.align		4
.L_69:
        /*0028*/ 	.byte	0x04, 0x17
        /*002a*/ 	.short	(.L_71 - .L_70)
.L_70:
        /*002c*/ 	.word	0x00000000
        /*0030*/ 	.short	0x0000
        /*0032*/ 	.short	0x0000
        /*0034*/ 	.byte	0x00, 0xf5, 0x21, 0x00


	//----- nvinfo : EIATTR_SPARSE_MMA_MASK
	.align		4
.L_71:
        /*0038*/ 	.byte	0x03, 0x50
        /*003a*/ 	.short	0x0000


	//----- nvinfo : EIATTR_MAXREG_COUNT
	.align		4
        /*003c*/ 	.byte	0x03, 0x1b
        /*003e*/ 	.short	0x00ff


	//----- nvinfo : EIATTR_MERCURY_ISA_VERSION
	.align		4
        /*0040*/ 	.byte	0x03, 0x5f
        /*0042*/ 	.short	0x0101


	//----- nvinfo : EIATTR_VRC_CTA_INIT_COUNT
	.align		4
        /*0044*/ 	.byte	0x02, 0x4a
	.zero		1
	.zero		1


	//----- nvinfo : EIATTR_EXIT_INSTR_OFFSETS
	.align		4
        /*0048*/ 	.byte	0x04, 0x1c
        /*004a*/ 	.short	(.L_73 - .L_72)


	//   ....[0]....
.L_72:
        /*004c*/ 	.word	0x000001c0


	//   ....[1]....
        /*0050*/ 	.word	0x00000260


	//----- nvinfo : EIATTR_CBANK_PARAM_SIZE
	.align		4
.L_73:
        /*0054*/ 	.byte	0x03, 0x19
        /*0056*/ 	.short	0x0014


	//----- nvinfo : EIATTR_PARAM_CBANK
	.align		4
        /*0058*/ 	.byte	0x04, 0x0a
        /*005a*/ 	.short	(.L_75 - .L_74)
	.align		4
.L_74:
        /*005c*/ 	.word	index@(.nv.constant0._Z9add_sums4P6float4Pfi)
        /*0060*/ 	.short	0x0380
        /*0062*/ 	.short	0x0014


	//----- nvinfo : EIATTR_SW_WAR
	.align		4
.L_75:
        /*0064*/ 	.byte	0x04, 0x36
        /*0066*/ 	.short	(.L_77 - .L_76)
.L_76:
        /*0068*/ 	.word	0x00000008
.L_77:


//--------------------- .nv.info._Z18scan_padding_sums4P6float4S0_iPf --------------------------
	.section	.nv.info._Z18scan_padding_sums4P6float4S0_iPf,"",@"SHT_CUDA_INFO"
	.sectionflags	@""
	.align	4


	//----- nvinfo : EIATTR_CUDA_API_VERSION
	.align		4
        /*0000*/ 	.byte	0x04, 0x37
        /*0002*/ 	.short	(.L_79 - .L_78)
.L_78:
        /*0004*/ 	.word	0x00000082


	//----- nvinfo : EIATTR_KPARAM_INFO
	.align		4
.L_79:
        /*0008*/ 	.byte	0x04, 0x17
        /*000a*/ 	.short	(.L_81 - .L_80)
.L_80:
        /*000c*/ 	.word	0x00000000
        /*0010*/ 	.short	0x0003
        /*0012*/ 	.short	0x0018
        /*0014*/ 	.byte	0x00, 0xf5, 0x21, 0x00


	//----- nvinfo : EIATTR_KPARAM_INFO
	.align		4
.L_81:
        /*0018*/ 	.byte	0x04, 0x17
        /*001a*/ 	.short	(.L_83 - .L_82)
.L_82:
        /*001c*/ 	.word	0x00000000
        /*0020*/ 	.short	0x0002
        /*0022*/ 	.short	0x0010
        /*0024*/ 	.byte	0x00, 0xf0, 0x11, 0x00


	//----- nvinfo : EIATTR_KPARAM_INFO
	.align		4
.L_83:
        /*0028*/ 	.byte	0x04, 0x17
        /*002a*/ 	.short	(.L_85 - .L_84)
.L_84:
        /*002c*/ 	.word	0x00000000
        /*0030*/ 	.short	0x0001
        /*0032*/ 	.short	0x0008
        /*0034*/ 	.byte	0x00, 0xf5, 0x21, 0x00


	//----- nvinfo : EIATTR_KPARAM_INFO
	.align		4
.L_85:
        /*0038*/ 	.byte	0x04, 0x17
        /*003a*/ 	.short	(.L_87 - .L_86)
.L_86:
        /*003c*/ 	.word	0x00000000
        /*0040*/ 	.short	0x0000
        /*0042*/ 	.short	0x0000
        /*0044*/ 	.byte	0x00, 0xf5, 0x21, 0x00


	//----- nvinfo : EIATTR_SPARSE_MMA_MASK
	.align		4
.L_87:
        /*0048*/ 	.byte	0x03, 0x50
        /*004a*/ 	.short	0x0000


	//----- nvinfo : EIATTR_MAXREG_COUNT
	.align		4
        /*004c*/ 	.byte	0x03, 0x1b
        /*004e*/ 	.short	0x00ff


	//----- nvinfo : EIATTR_NUM_BARRIERS
	.align		4
        /*0050*/ 	.byte	0x02, 0x4c
        /*0052*/ 	.byte	0x01
	.zero		1


	//----- nvinfo : EIATTR_MERCURY_ISA_VERSION
	.align		4
        /*0054*/ 	.byte	0x03, 0x5f
        /*0056*/ 	.short	0x0101


	//----- nvinfo : EIATTR_VRC_CTA_INIT_COUNT
	.align		4
        /*0058*/ 	.byte	0x02, 0x4a
	.zero		1
	.zero		1


	//----- nvinfo : EIATTR_EXIT_INSTR_OFFSETS
	.align		4
        /*005c*/ 	.byte	0x04, 0x1c
        /*005e*/ 	.short	(.L_89 - .L_88)


	//   ....[0]....
.L_88:
        /*0060*/ 	.word	0x00000780


	//   ....[1]....
        /*0064*/ 	.word	0x00000800


	//----- nvinfo : EIATTR_CRS_STACK_SIZE
	.align		4
.L_89:
        /*0068*/ 	.byte	0x04, 0x1e
        /*006a*/ 	.short	(.L_91 - .L_90)
.L_90:
        /*006c*/ 	.word	0x00000000


	//----- nvinfo : EIATTR_CBANK_PARAM_SIZE
	.align		4
.L_91:
        /*0070*/ 	.byte	0x03, 0x19
        /*0072*/ 	.short	0x0020


	//----- nvinfo : EIATTR_PARAM_CBANK
	.align		4
        /*0074*/ 	.byte	0x04, 0x0a
        /*0076*/ 	.short	(.L_93 - .L_92)
	.align		4
.L_92:
        /*0078*/ 	.word	index@(.nv.constant0._Z18scan_padding_sums4P6float4S0_iPf)
        /*007c*/ 	.short	0x0380
        /*007e*/ 	.short	0x0020


	//----- nvinfo : EIATTR_SW_WAR
	.align		4
.L_93:
        /*0080*/ 	.byte	0x04, 0x36
        /*0082*/ 	.short	(.L_95 - .L_94)
.L_94:
        /*0084*/ 	.word	0x00000008
.L_95:


//--------------------- .nv.info._Z13scan_padding4P6float4S0_i --------------------------
	.section	.nv.info._Z13scan_padding4P6float4S0_i,"",@"SHT_CUDA_INFO"
	.sectionflags	@""
	.align	4


	//----- nvinfo : EIATTR_CUDA_API_VERSION
	.align		4
        /*0000*/ 	.byte	0x04, 0x37
        /*0002*/ 	.short	(.L_97 - .L_96)
.L_96:
        /*0004*/ 	.word	0x00000082


	//----- nvinfo : EIATTR_KPARAM_INFO
	.align		4
.L_97:
        /*0008*/ 	.byte	0x04, 0x17
        /*000a*/ 	.short	(.L_99 - .L_98)
.L_98:
        /*000c*/ 	.word	0x00000000
        /*0010*/ 	.short	0x0002
        /*0012*/ 	.short	0x0010
        /*0014*/ 	.byte	0x00, 0xf0, 0x11, 0x00


	//----- nvinfo : EIATTR_KPARAM_INFO
	.align		4
.L_99:
        /*0018*/ 	.byte	0x04, 0x17
        /*001a*/ 	.short	(.L_101 - .L_100)
.L_100:
        /*001c*/ 	.word	0x00000000
        /*0020*/ 	.short	0x0001
        /*0022*/ 	.short	0x0008
        /*0024*/ 	.byte	0x00, 0xf5, 0x21, 0x00


	//----- nvinfo : EIATTR_KPARAM_INFO
	.align		4
.L_101:
        /*0028*/ 	.byte	0x04, 0x17
        /*002a*/ 	.short	(.L_103 - .L_102)
.L_102:
        /*002c*/ 	.word	0x00000000
        /*0030*/ 	.short	0x0000
        /*0032*/ 	.short	0x0000
        /*0034*/ 	.byte	0x00, 0xf5, 0x21, 0x00


	//----- nvinfo : EIATTR_SPARSE_MMA_MASK
	.align		4
.L_103:
        /*0038*/ 	.byte	0x03, 0x50
        /*003a*/ 	.short	0x0000


	//----- nvinfo : EIATTR_MAXREG_COUNT
	.align		4
        /*003c*/ 	.byte	0x03, 0x1b
        /*003e*/ 	.short	0x00ff


	//----- nvinfo : EIATTR_NUM_BARRIERS
	.align		4
        /*0040*/ 	.byte	0x02, 0x4c
        /*0042*/ 	.byte	0x01
	.zero		1


	//----- nvinfo : EIATTR_EXTERNS
	.align		4
        /*0044*/ 	.byte	0x04, 0x0f
        /*0046*/ 	.short	(.L_105 - .L_104)


	//   ....[0]....
	.align		4
.L_104:
        /*0048*/ 	.word	index@(__assertfail)


	//----- nvinfo : EIATTR_MERCURY_ISA_VERSION
	.align		4
.L_105:
        /*004c*/ 	.byte	0x03, 0x5f
        /*004e*/ 	.short	0x0101


	//----- nvinfo : EIATTR_VRC_CTA_INIT_COUNT
	.align		4
        /*0050*/ 	.byte	0x02, 0x4a
	.zero		1
	.zero		1


	//----- nvinfo : EIATTR_SYSCALL_OFFSETS
	.align		4
        /*0054*/ 	.byte	0x04, 0x46
        /*0056*/ 	.short	(.L_107 - .L_106)


	//   ....[0]....
.L_106:
        /*0058*/ 	.word	0x00000130


	//----- nvinfo : EIATTR_EXIT_INSTR_OFFSETS
	.align		4
.L_107:
        /*005c*/ 	.byte	0x04, 0x1c
        /*005e*/ 	.short	(.L_109 - .L_108)


	//   ....[0]....
.L_108:
        /*0060*/ 	.word	0x000008f0


	//   ....[1]....
        /*0064*/ 	.word	0x000009b0


	//----- nvinfo : EIATTR_CRS_STACK_SIZE
	.align		4
.L_109:
        /*0068*/ 	.byte	0x04, 0x1e
        /*006a*/ 	.short	(.L_111 - .L_110)
.L_110:
        /*006c*/ 	.word	0x00000000


	//----- nvinfo : EIATTR_CBANK_PARAM_SIZE
	.align		4
.L_111:
        /*0070*/ 	.byte	0x03, 0x19
        /*0072*/ 	.short	0x0014


	//----- nvinfo : EIATTR_PARAM_CBANK
	.align		4
        /*0074*/ 	.byte	0x04, 0x0a
        /*0076*/ 	.short	(.L_113 - .L_112)
	.align		4
.L_112:
        /*0078*/ 	.word	index@(.nv.constant0._Z13scan_padding4P6float4S0_i)
        /*007c*/ 	.short	0x0380
        /*007e*/ 	.short	0x0014


	//----- nvinfo : EIATTR_SW_WAR
	.align		4
.L_113:
        /*0080*/ 	.byte	0x04, 0x36
        /*0082*/ 	.short	(.L_115 - .L_114)
.L_114:
        /*0084*/ 	.word	0x00000008
.L_115:


//--------------------- .nv.info._Z8add_sumsPfS_i --------------------------
	.section	.nv.info._Z8add_sumsPfS_i,"",@"SHT_CUDA_INFO"
	.sectionflags	@""
	.align	4


	//----- nvinfo : EIATTR_CUDA_API_VERSION
	.align		4
        /*0000*/ 	.byte	0x04, 0x37
        /*0002*/ 	.short	(.L_117 - .L_116)
.L_116:
        /*0004*/ 	.word	0x00000082


	//----- nvinfo : EIATTR_KPARAM_INFO
	.align		4
.L_117:
        /*0008*/ 	.byte	0x04, 0x17
        /*000a*/ 	.short	(.L_119 - .L_118)
.L_118:
        /*000c*/ 	.word	0x00000000
        /*0010*/ 	.short	0x0002
        /*0012*/ 	.short	0x0010
        /*0014*/ 	.byte	0x00, 0xf0, 0x11, 0x00


	//----- nvinfo : EIATTR_KPARAM_INFO
	.align		4
.L_119:
        /*0018*/ 	.byte	0x04, 0x17
        /*001a*/ 	.short	(.L_121 - .L_120)
.L_120:
        /*001c*/ 	.word	0x00000000
        /*0020*/ 	.short	0x0001
        /*0022*/ 	.short	0x0008
        /*0024*/ 	.byte	0x00, 0xf5, 0x21, 0x00


	//----- nvinfo : EIATTR_KPARAM_INFO
	.align		4
.L_121:
        /*0028*/ 	.byte	0x04, 0x17
        /*002a*/ 	.short	(.L_123 - .L_122)
.L_122:
        /*002c*/ 	.word	0x00000000
        /*0030*/ 	.short	0x0000
        /*0032*/ 	.short	0x0000
        /*0034*/ 	.byte	0x00, 0xf5, 0x21, 0x00


	//----- nvinfo : EIATTR_SPARSE_MMA_MASK
	.align		4
.L_123:
        /*0038*/ 	.byte	0x03, 0x50
        /*003a*/ 	.short	0x0000


	//----- nvinfo : EIATTR_MAXREG_COUNT
	.align		4
        /*003c*/ 	.byte	0x03, 0x1b
        /*003e*/ 	.short	0x00ff


	//----- nvinfo : EIATTR_MERCURY_ISA_VERSION
	.align		4
        /*0040*/ 	.byte	0x03, 0x5f
        /*0042*/ 	.short	0x0101


	//----- nvinfo : EIATTR_VRC_CTA_INIT_COUNT
	.align		4
        /*0044*/ 	.byte	0x02, 0x4a
	.zero		1
	.zero		1


	//----- nvinfo : EIATTR_EXIT_INSTR_OFFSETS
	.align		4
        /*0048*/ 	.byte	0x04, 0x1c
        /*004a*/ 	.short	(.L_125 - .L_124)


	//   ....[0]....
.L_124:
        /*004c*/ 	.word	0x00000190


	//   ....[1]....
        /*0050*/ 	.word	0x00000210


	//----- nvinfo : EIATTR_CBANK_PARAM_SIZE
	.align		4
.L_125:
        /*0054*/ 	.byte	0x03, 0x19
        /*0056*/ 	.short	0x0014


	//----- nvinfo : EIATTR_PARAM_CBANK
	.align		4
        /*0058*/ 	.byte	0x04, 0x0a
        /*005a*/ 	.short	(.L_127 - .L_126)
	.align		4
.L_126:
        /*005c*/ 	.word	index@(.nv.constant0._Z8add_sumsPfS_i)
        /*0060*/ 	.short	0x0380
        /*0062*/ 	.short	0x0014


	//----- nvinfo : EIATTR_SW_WAR
	.align		4
.L_127:
        /*0064*/ 	.byte	0x04, 0x36
        /*0066*/ 	.short	(.L_129 - .L_128)
.L_128:
        /*0068*/ 	.word	0x00000008
.L_129:


//--------------------- .nv.info._Z17scan_padding_sumsPfS_iS_ --------------------------
	.section	.nv.info._Z17scan_padding_sumsPfS_iS_,"",@"SHT_CUDA_INFO"
	.sectionflags	@""
	.align	4


	//----- nvinfo : EIATTR_CUDA_API_VERSION
	.align		4
        /*0000*/ 	.byte	0x04, 0x37
        /*0002*/ 	.short	(.L_131 - .L_130)
.L_130:
        /*0004*/ 	.word	0x00000082


	//----- nvinfo : EIATTR_KPARAM_INFO
	.align		4
.L_131:
        /*0008*/ 	.byte	0x04, 0x17
        /*000a*/ 	.short	(.L_133 - .L_132)
.L_132:
        /*000c*/ 	.word	0x00000000
        /*0010*/ 	.short	0x0003
        /*0012*/ 	.short	0x0018
        /*0014*/ 	.byte	0x00, 0xf5, 0x21, 0x00


	//----- nvinfo : EIATTR_KPARAM_INFO
	.align		4
.L_133:
        /*0018*/ 	.byte	0x04, 0x17
        /*001a*/ 	.short	(.L_135 - .L_134)
.L_134:
        /*001c*/ 	.word	0x00000000
        /*0020*/ 	.short	0x0002
        /*0022*/ 	.short	0x0010
        /*0024*/ 	.byte	0x00, 0xf0, 0x11, 0x00


	//----- nvinfo : EIATTR_KPARAM_INFO
	.align		4
.L_135:
        /*0028*/ 	.byte	0x04, 0x17
        /*002a*/ 	.short	(.L_137 - .L_136)
.L_136:
        /*002c*/ 	.word	0x00000000
        /*0030*/ 	.short	0x0001
        /*0032*/ 	.short	0x0008
        /*0034*/ 	.byte	0x00, 0xf5, 0x21, 0x00


	//----- nvinfo : EIATTR_KPARAM_INFO
	.align		4
.L_137:
        /*0038*/ 	.byte	0x04, 0x17
        /*003a*/ 	.short	(.L_139 - .L_138)
.L_138:
        /*003c*/ 	.word	0x00000000
        /*0040*/ 	.short	0x0000
        /*0042*/ 	.short	0x0000
        /*0044*/ 	.byte	0x00, 0xf5, 0x21, 0x00


	//----- nvinfo : EIATTR_SPARSE_MMA_MASK
	.align		4
.L_139:
        /*0048*/ 	.byte	0x03, 0x50
        /*004a*/ 	.short	0x0000


	//----- nvinfo : EIATTR_MAXREG_COUNT
	.align		4
        /*004c*/ 	.byte	0x03, 0x1b
        /*004e*/ 	.short	0x00ff


	//----- nvinfo : EIATTR_NUM_BARRIERS
	.align		4
        /*0050*/ 	.byte	0x02, 0x4c
        /*0052*/ 	.byte	0x01
	.zero		1


	//----- nvinfo : EIATTR_MERCURY_ISA_VERSION
	.align		4
        /*0054*/ 	.byte	0x03, 0x5f
        /*0056*/ 	.short	0x0101


	//----- nvinfo : EIATTR_VRC_CTA_INIT_COUNT
	.align		4
        /*0058*/ 	.byte	0x02, 0x4a
	.zero		1
	.zero		1


	//----- nvinfo : EIATTR_EXIT_INSTR_OFFSETS
	.align		4
        /*005c*/ 	.byte	0x04, 0x1c
        /*005e*/ 	.short	(.L_141 - .L_140)


	//   ....[0]....
.L_140:
        /*0060*/ 	.word	0x000006c0


	//   ....[1]....
        /*0064*/ 	.word	0x00000740


	//----- nvinfo : EIATTR_CRS_STACK_SIZE
	.align		4
.L_141:
        /*0068*/ 	.byte	0x04, 0x1e
        /*006a*/ 	.short	(.L_143 - .L_142)
.L_142:
        /*006c*/ 	.word	0x00000000


	//----- nvinfo : EIATTR_CBANK_PARAM_SIZE
	.align		4
.L_143:
        /*0070*/ 	.byte	0x03, 0x19
        /*0072*/ 	.short	0x0020


	//----- nvinfo : EIATTR_PARAM_CBANK
	.align		4
        /*0074*/ 	.byte	0x04, 0x0a
        /*0076*/ 	.short	(.L_145 - .L_144)
	.align		4
.L_144:
        /*0078*/ 	.word	index@(.nv.constant0._Z17scan_padding_sumsPfS_iS_)
        /*007c*/ 	.short	0x0380
        /*007e*/ 	.short	0x0020


	//----- nvinfo : EIATTR_SW_WAR
	.align		4
.L_145:
        /*0080*/ 	.byte	0x04, 0x36
        /*0082*/ 	.short	(.L_147 - .L_146)
.L_146:
        /*0084*/ 	.word	0x00000008
.L_147:


//--------------------- .nv.info._Z12scan_paddingPfS_i --------------------------
	.section	.nv.info._Z12scan_paddingPfS_i,"",@"SHT_CUDA_INFO"
	.sectionflags	@""
	.align	4


	//----- nvinfo : EIATTR_CUDA_API_VERSION
	.align		4
        /*0000*/ 	.byte	0x04, 0x37
        /*0002*/ 	.short	(.L_149 - .L_148)
.L_148:
        /*0004*/ 	.word	0x00000082


	//----- nvinfo : EIATTR_KPARAM_INFO
	.align		4
.L_149:
        /*0008*/ 	.byte	0x04, 0x17
        /*000a*/ 	.short	(.L_151 - .L_150)
.L_150:
        /*000c*/ 	.word	0x00000000
        /*0010*/ 	.short	0x0002
        /*0012*/ 	.short	0x0010
        /*0014*/ 	.byte	0x00, 0xf0, 0x11, 0x00


	//----- nvinfo : EIATTR_KPARAM_INFO
	.align		4
.L_151:
        /*0018*/ 	.byte	0x04, 0x17
        /*001a*/ 	.short	(.L_153 - .L_152)
.L_152:
        /*001c*/ 	.word	0x00000000
        /*0020*/ 	.short	0x0001
        /*0022*/ 	.short	0x0008
        /*0024*/ 	.byte	0x00, 0xf5, 0x21, 0x00


	//----- nvinfo : EIATTR_KPARAM_INFO
	.align		4
.L_153:
        /*0028*/ 	.byte	0x04, 0x17
        /*002a*/ 	.short	(.L_155 - .L_154)
.L_154:
        /*002c*/ 	.word	0x00000000
        /*0030*/ 	.short	0x0000
        /*0032*/ 	.short	0x0000
        /*0034*/ 	.byte	0x00, 0xf5, 0x21, 0x00


	//----- nvinfo : EIATTR_SPARSE_MMA_MASK
	.align		4
.L_155:
        /*0038*/ 	.byte	0x03, 0x50
        /*003a*/ 	.short	0x0000


	//----- nvinfo : EIATTR_MAXREG_COUNT
	.align		4
        /*003c*/ 	.byte	0x03, 0x1b
        /*003e*/ 	.short	0x00ff


	//----- nvinfo : EIATTR_NUM_BARRIERS
	.align		4
        /*0040*/ 	.byte	0x02, 0x4c
        /*0042*/ 	.byte	0x01
	.zero		1


	//----- nvinfo : EIATTR_EXTERNS
	.align		4
        /*0044*/ 	.byte	0x04, 0x0f
        /*0046*/ 	.short	(.L_157 - .L_156)


	//   ....[0]....
	.align		4
.L_156:
        /*0048*/ 	.word	index@(__assertfail)


	//----- nvinfo : EIATTR_MERCURY_ISA_VERSION
	.align		4
.L_157:
        /*004c*/ 	.byte	0x03, 0x5f
        /*004e*/ 	.short	0x0101


	//----- nvinfo : EIATTR_VRC_CTA_INIT_COUNT
	.align		4
        /*0050*/ 	.byte	0x02, 0x4a
	.zero		1
	.zero		1


	//----- nvinfo : EIATTR_SYSCALL_OFFSETS
	.align		4
        /*0054*/ 	.byte	0x04, 0x46
        /*0056*/ 	.short	(.L_159 - .L_158)


	//   ....[0]....
.L_158:
        /*0058*/ 	.word	0x00000130


	//----- nvinfo : EIATTR_EXIT_INSTR_OFFSETS
	.align		4
.L_159:
        /*005c*/ 	.byte	0x04, 0x1c
        /*005e*/ 	.short	(.L_161 - .L_160)


	//   ....[0]....
.L_160:
        /*0060*/ 	.word	0x00000830


	//   ....[1]....
        /*0064*/ 	.word	0x000008f0


	//----- nvinfo : EIATTR_CRS_STACK_SIZE
	.align		4
.L_161:
        /*0068*/ 	.byte	0x04, 0x1e
        /*006a*/ 	.short	(.L_163 - .L_162)
.L_162:
        /*006c*/ 	.word	0x00000000


	//----- nvinfo : EIATTR_CBANK_PARAM_SIZE
	.align		4
.L_163:
        /*0070*/ 	.byte	0x03, 0x19
        /*0072*/ 	.short	0x0014


	//----- nvinfo : EIATTR_PARAM_CBANK
	.align		4
        /*0074*/ 	.byte	0x04, 0x0a
        /*0076*/ 	.short	(.L_165 - .L_164)
	.align		4
.L_164:
        /*0078*/ 	.word	index@(.nv.constant0._Z12scan_paddingPfS_i)
        /*007c*/ 	.short	0x0380
        /*007e*/ 	.short	0x0014


	//----- nvinfo : EIATTR_SW_WAR
	.align		4
.L_165:
        /*0080*/ 	.byte	0x04, 0x36
        /*0082*/ 	.short	(.L_167 - .L_166)
.L_166:
        /*0084*/ 	.word	0x00000008
.L_167:


//--------------------- .nv.info._Z4scanPfS_i     --------------------------
	.section	.nv.info._Z4scanPfS_i,"",@"SHT_CUDA_INFO"
	.sectionflags	@""
	.align	4


	//----- nvinfo : EIATTR_CUDA_API_VERSION
	.align		4
        /*0000*/ 	.byte	0x04, 0x37
        /*0002*/ 	.short	(.L_169 - .L_168)
.L_168:
        /*0004*/ 	.word	0x00000082


	//----- nvinfo : EIATTR_KPARAM_INFO
	.align		4
.L_169:
        /*0008*/ 	.byte	0x04, 0x17
        /*000a*/ 	.short	(.L_171 - .L_170)
.L_170:
        /*000c*/ 	.word	0x00000000
        /*0010*/ 	.short	0x0002
        /*0012*/ 	.short	0x0010
        /*0014*/ 	.byte	0x00, 0xf0, 0x11, 0x00


	//----- nvinfo : EIATTR_KPARAM_INFO
	.align		4
.L_171:
        /*0018*/ 	.byte	0x04, 0x17
        /*001a*/ 	.short	(.L_173 - .L_172)
.L_172:
        /*001c*/ 	.word	0x00000000
        /*0020*/ 	.short	0x0001
        /*0022*/ 	.short	0x0008
        /*0024*/ 	.byte	0x00, 0xf5, 0x21, 0x00


	//----- nvinfo : EIATTR_KPARAM_INFO
	.align		4
.L_173:
        /*0028*/ 	.byte	0x04, 0x17
        /*002a*/ 	.short	(.L_175 - .L_174)
.L_174:
        /*002c*/ 	.word	0x00000000
        /*0030*/ 	.short	0x0000
        /*0032*/ 	.short	0x0000
        /*0034*/ 	.byte	0x00, 0xf5, 0x21, 0x00


	//----- nvinfo : EIATTR_SPARSE_MMA_MASK
	.align		4
.L_175:
        /*0038*/ 	.byte	0x03, 0x50
        /*003a*/ 	.short	0x0000


	//----- nvinfo : EIATTR_MAXREG_COUNT
	.align		4
        /*003c*/ 	.byte	0x03, 0x1b
        /*003e*/ 	.short	0x00ff


	//----- nvinfo : EIATTR_NUM_BARRIERS
	.align		4
        /*0040*/ 	.byte	0x02, 0x4c
        /*0042*/ 	.byte	0x01
	.zero		1


	//----- nvinfo : EIATTR_MERCURY_ISA_VERSION
	.align		4
        /*0044*/ 	.byte	0x03, 0x5f
        /*0046*/ 	.short	0x0101


	//----- nvinfo : EIATTR_VRC_CTA_INIT_COUNT
	.align		4
        /*0048*/ 	.byte	0x02, 0x4a
	.zero		1
	.zero		1


	//----- nvinfo : EIATTR_EXIT_INSTR_OFFSETS
	.align		4
        /*004c*/ 	.byte	0x04, 0x1c
        /*004e*/ 	.short	(.L_177 - .L_176)


	//   ....[0]....
.L_176:
        /*0050*/ 	.word	0x000003f0


	//   ....[1]....
        /*0054*/ 	.word	0x00000450


	//----- nvinfo : EIATTR_CBANK_PARAM_SIZE
	.align		4
.L_177:
        /*0058*/ 	.byte	0x03, 0x19
        /*005a*/ 	.short	0x0014


	//----- nvinfo : EIATTR_PARAM_CBANK
	.align		4
        /*005c*/ 	.byte	0x04, 0x0a
        /*005e*/ 	.short	(.L_179 - .L_178)
	.align		4
.L_178:
        /*0060*/ 	.word	index@(.nv.constant0._Z4scanPfS_i)
        /*0064*/ 	.short	0x0380
        /*0066*/ 	.short	0x0014


	//----- nvinfo : EIATTR_SW_WAR
	.align		4
.L_179:
        /*0068*/ 	.byte	0x04, 0x36
        /*006a*/ 	.short	(.L_181 - .L_180)
.L_180:
        /*006c*/ 	.word	0x00000008
.L_181:


//--------------------- .nv.info._Z3addPfS_i      --------------------------
	.section	.nv.info._Z3addPfS_i,"",@"SHT_CUDA_INFO"
	.sectionflags	@""
	.align	4


	//----- nvinfo : EIATTR_CUDA_API_VERSION
	.align		4
        /*0000*/ 	.byte	0x04, 0x37
        /*0002*/ 	.short	(.L_183 - .L_182)
.L_182:
        /*0004*/ 	.word	0x00000082


	//----- nvinfo : EIATTR_KPARAM_INFO
	.align		4
.L_183:
        /*0008*/ 	.byte	0x04, 0x17
        /*000a*/ 	.short	(.L_185 - .L_184)
.L_184:
        /*000c*/ 	.word	0x00000000
        /*0010*/ 	.short	0x0002
        /*0012*/ 	.short	0x0010
        /*0014*/ 	.byte	0x00, 0xf0, 0x11, 0x00


	//----- nvinfo : EIATTR_KPARAM_INFO
	.align		4
.L_185:
        /*0018*/ 	.byte	0x04, 0x17
        /*001a*/ 	.short	(.L_187 - .L_186)
.L_186:
        /*001c*/ 	.word	0x00000000
        /*0020*/ 	.short	0x0001
        /*0022*/ 	.short	0x0008
        /*0024*/ 	.byte	0x00, 0xf5, 0x21, 0x00


	//----- nvinfo : EIATTR_KPARAM_INFO
	.align		4
.L_187:
        /*0028*/ 	.byte	0x04, 0x17
        /*002a*/ 	.short	(.L_189 - .L_188)
.L_188:
        /*002c*/ 	.word	0x00000000
        /*0030*/ 	.short	0x0000
        /*0032*/ 	.short	0x0000
        /*0034*/ 	.byte	0x00, 0xf5, 0x21, 0x00


	//----- nvinfo : EIATTR_SPARSE_MMA_MASK
	.align		4
.L_189:
        /*0038*/ 	.byte	0x03, 0x50
        /*003a*/ 	.short	0x0000


	//----- nvinfo : EIATTR_MAXREG_COUNT
	.align		4
        /*003c*/ 	.byte	0x03, 0x1b
        /*003e*/ 	.short	0x00ff


	//----- nvinfo : EIATTR_MERCURY_ISA_VERSION
	.align		4
        /*0040*/ 	.byte	0x03, 0x5f
        /*0042*/ 	.short	0x0101


	//----- nvinfo : EIATTR_VRC_CTA_INIT_COUNT
	.align		4
        /*0044*/ 	.byte	0x02, 0x4a
	.zero		1
	.zero		1


	//----- nvinfo : EIATTR_EXIT_INSTR_OFFSETS
	.align		4
        /*0048*/ 	.byte	0x04, 0x1c
        /*004a*/ 	.short	(.L_191 - .L_190)


	//   ....[0]....
.L_190:
        /*004c*/ 	.word	0x00000110


	//   ....[1]....
        /*0050*/ 	.word	0x00000180


	//----- nvinfo : EIATTR_CBANK_PARAM_SIZE
	.align		4
.L_191:
        /*0054*/ 	.byte	0x03, 0x19
        /*0056*/ 	.short	0x0014


	//----- nvinfo : EIATTR_PARAM_CBANK
	.align		4
        /*0058*/ 	.byte	0x04, 0x0a
        /*005a*/ 	.short	(.L_193 - .L_192)
	.align		4
.L_192:
        /*005c*/ 	.word	index@(.nv.constant0._Z3addPfS_i)
        /*0060*/ 	.short	0x0380
        /*0062*/ 	.short	0x0014


	//----- nvinfo : EIATTR_SW_WAR
	.align		4
.L_193:
        /*0064*/ 	.byte	0x04, 0x36
        /*0066*/ 	.short	(.L_195 - .L_194)
.L_194:
        /*0068*/ 	.word	0x00000008
.L_195:


//--------------------- .nv.info._Z4copyPfS_i     --------------------------
	.section	.nv.info._Z4copyPfS_i,"",@"SHT_CUDA_INFO"
	.sectionflags	@""
	.align	4


	//----- nvinfo : EIATTR_CUDA_API_VERSION
	.align		4
        /*0000*/ 	.byte	0x04, 0x37
        /*0002*/ 	.short	(.L_197 - .L_196)
.L_196:
        /*0004*/ 	.word	0x00000082


	//----- nvinfo : EIATTR_KPARAM_INFO
	.align		4
.L_197:
        /*0008*/ 	.byte	0x04, 0x17
        /*000a*/ 	.short	(.L_199 - .L_198)
.L_198:
        /*000c*/ 	.word	0x00000000
        /*0010*/ 	.short	0x0002
        /*0012*/ 	.short	0x0010
        /*0014*/ 	.byte	0x00, 0xf0, 0x11, 0x00


	//----- nvinfo : EIATTR_KPARAM_INFO
	.align		4
.L_199:
        /*0018*/ 	.byte	0x04, 0x17
        /*001a*/ 	.short	(.L_201 - .L_200)
.L_200:
        /*001c*/ 	.word	0x00000000
        /*0020*/ 	.short	0x0001
        /*0022*/ 	.short	0x0008
        /*0024*/ 	.byte	0x00, 0xf5, 0x21, 0x00


	//----- nvinfo : EIATTR_KPARAM_INFO
	.align		4
.L_201:
        /*0028*/ 	.byte	0x04, 0x17
        /*002a*/ 	.short	(.L_203 - .L_202)
.L_202:
        /*002c*/ 	.word	0x00000000
        /*0030*/ 	.short	0x0000
        /*0032*/ 	.short	0x0000
        /*0034*/ 	.byte	0x00, 0xf5, 0x21, 0x00


	//----- nvinfo : EIATTR_SPARSE_MMA_MASK
	.align		4
.L_203:
        /*0038*/ 	.byte	0x03, 0x50
        /*003a*/ 	.short	0x0000


	//----- nvinfo : EIATTR_MAXREG_COUNT
	.align		4
        /*003c*/ 	.byte	0x03, 0x1b
        /*003e*/ 	.short	0x00ff


	//----- nvinfo : EIATTR_NUM_BARRIERS
	.align		4
        /*0040*/ 	.byte	0x02, 0x4c
        /*0042*/ 	.byte	0x01
	.zero		1


	//----- nvinfo : EIATTR_MERCURY_ISA_VERSION
	.align		4
        /*0044*/ 	.byte	0x03, 0x5f
        /*0046*/ 	.short	0x0101


	//----- nvinfo : EIATTR_VRC_CTA_INIT_COUNT
	.align		4
        /*0048*/ 	.byte	0x02, 0x4a
	.zero		1
	.zero		1


	//----- nvinfo : EIATTR_EXIT_INSTR_OFFSETS
	.align		4
        /*004c*/ 	.byte	0x04, 0x1c
        /*004e*/ 	.short	(.L_205 - .L_204)


	//   ....[0]....
.L_204:
        /*0050*/ 	.word	0x00000170


	//   ....[1]....
        /*0054*/ 	.word	0x00000190


	//----- nvinfo : EIATTR_CBANK_PARAM_SIZE
	.align		4
.L_205:
        /*0058*/ 	.byte	0x03, 0x19
        /*005a*/ 	.short	0x0014


	//----- nvinfo : EIATTR_PARAM_CBANK
	.align		4
        /*005c*/ 	.byte	0x04, 0x0a
        /*005e*/ 	.short	(.L_207 - .L_206)
	.align		4
.L_206:
        /*0060*/ 	.word	index@(.nv.constant0._Z4copyPfS_i)
        /*0064*/ 	.short	0x0380
        /*0066*/ 	.short	0x0014


	//----- nvinfo : EIATTR_SW_WAR
	.align		4
.L_207:
        /*0068*/ 	.byte	0x04, 0x36
        /*006a*/ 	.short	(.L_209 - .L_208)
.L_208:
        /*006c*/ 	.word	0x00000008
.L_209:


//--------------------- .nv.info._Z9scan_slowPfS_i --------------------------
	.section	.nv.info._Z9scan_slowPfS_i,"",@"SHT_CUDA_INFO"
	.sectionflags	@""
	.align	4


	//----- nvinfo : EIATTR_CUDA_API_VERSION
	.align		4
        /*0000*/ 	.byte	0x04, 0x37
        /*0002*/ 	.short	(.L_211 - .L_210)
.L_210:
        /*0004*/ 	.word	0x00000082


	//----- nvinfo : EIATTR_KPARAM_INFO
	.align		4
.L_211:
        /*0008*/ 	.byte	0x04, 0x17
        /*000a*/ 	.short	(.L_213 - .L_212)
.L_212:
        /*000c*/ 	.word	0x00000000
        /*0010*/ 	.short	0x0002
        /*0012*/ 	.short	0x0010
        /*0014*/ 	.byte	0x00, 0xf0, 0x11, 0x00


	//----- nvinfo : EIATTR_KPARAM_INFO
	.align		4
.L_213:
        /*0018*/ 	.byte	0x04, 0x17
        /*001a*/ 	.short	(.L_215 - .L_214)
.L_214:
        /*001c*/ 	.word	0x00000000
        /*0020*/ 	.short	0x0001
        /*0022*/ 	.short	0x0008
        /*0024*/ 	.byte	0x00, 0xf5, 0x21, 0x00


	//----- nvinfo : EIATTR_KPARAM_INFO
	.align		4
.L_215:
        /*0028*/ 	.byte	0x04, 0x17
        /*002a*/ 	.short	(.L_217 - .L_216)
.L_216:
        /*002c*/ 	.word	0x00000000
        /*0030*/ 	.short	0x0000
        /*0032*/ 	.short	0x0000
        /*0034*/ 	.byte	0x00, 0xf5, 0x21, 0x00


	//----- nvinfo : EIATTR_SPARSE_MMA_MASK
	.align		4
.L_217:
        /*0038*/ 	.byte	0x03, 0x50
        /*003a*/ 	.short	0x0000


	//----- nvinfo : EIATTR_MAXREG_COUNT
	.align		4
        /*003c*/ 	.byte	0x03, 0x1b
        /*003e*/ 	.short	0x00ff


	//----- nvinfo : EIATTR_NUM_BARRIERS
	.align		4
        /*0040*/ 	.byte	0x02, 0x4c
        /*0042*/ 	.byte	0x01
	.zero		1


	//----- nvinfo : EIATTR_MERCURY_ISA_VERSION
	.align		4
        /*0044*/ 	.byte	0x03, 0x5f
        /*0046*/ 	.short	0x0101


	//----- nvinfo : EIATTR_VRC_CTA_INIT_COUNT
	.align		4
        /*0048*/ 	.byte	0x02, 0x4a
	.zero		1
	.zero		1


	//----- nvinfo : EIATTR_EXIT_INSTR_OFFSETS
	.align		4
        /*004c*/ 	.byte	0x04, 0x1c
        /*004e*/ 	.short	(.L_219 - .L_218)


	//   ....[0]....
.L_218:
        /*0050*/ 	.word	0x00000470


	//----- nvinfo : EIATTR_CRS_STACK_SIZE
	.align		4
.L_219:
        /*0054*/ 	.byte	0x04, 0x1e
        /*0056*/ 	.short	(.L_221 - .L_220)
.L_220:
        /*0058*/ 	.word	0x00000000


	//----- nvinfo : EIATTR_CBANK_PARAM_SIZE
	.align		4
.L_221:
        /*005c*/ 	.byte	0x03, 0x19
        /*005e*/ 	.short	0x0014


	//----- nvinfo : EIATTR_PARAM_CBANK
	.align		4
        /*0060*/ 	.byte	0x04, 0x0a
        /*0062*/ 	.short	(.L_223 - .L_222)
	.align		4
.L_222:
        /*0064*/ 	.word	index@(.nv.constant0._Z9scan_slowPfS_i)
        /*0068*/ 	.short	0x0380
        /*006a*/ 	.short	0x0014


	//----- nvinfo : EIATTR_SW_WAR
	.align		4
.L_223:
        /*006c*/ 	.byte	0x04, 0x36
        /*006e*/ 	.short	(.L_225 - .L_224)
.L_224:
        /*0070*/ 	.word	0x00000008
.L_225:


//--------------------- .nv.callgraph             --------------------------
	.section	.nv.callgraph,"",@"SHT_CUDA_CALLGRAPH"
	.align	4
	.sectionentsize	8
	.align		4
        /*0000*/ 	.word	0x00000000
	.align		4
        /*0004*/ 	.word	0xffffffff
	.align		4
        /*0008*/ 	.word	index@(_Z13scan_padding4P6float4S0_i)
	.align		4
        /*000c*/ 	.word	index@(__assertfail)
	.align		4
        /*0010*/ 	.word	index@(_Z12scan_paddingPfS_i)
	.align		4
        /*0014*/ 	.word	index@(__assertfail)
	.align		4
        /*0018*/ 	.word	0x00000000
	.align		4
        /*001c*/ 	.word	0xfffffffe
	.align		4
        /*0020*/ 	.word	0x00000000
	.align		4
        /*0024*/ 	.word	0xfffffffd
	.align		4
        /*0028*/ 	.word	0x00000000
	.align		4
        /*002c*/ 	.word	0xfffffffc


//--------------------- .nv.constant4             --------------------------
	.section	.nv.constant4,"a",@progbits
	.align	8
	.align		8
.nv.constant4:
        /*0000*/ 	.dword	__unnamed_1
	.align		8
        /*0008*/ 	.dword	__unnamed_2
	.align		8
        /*0010*/ 	.dword	$str
	.align		8
        /*0018*/ 	.dword	$str$1
	.align		8
        /*0020*/ 	.dword	__assertfail


//--------------------- .text._Z9add_sums4P6float4Pfi --------------------------
	.section	.text._Z9add_sums4P6float4Pfi,"ax",@progbits
	.align	128
        .global         _Z9add_sums4P6float4Pfi
        .type           _Z9add_sums4P6float4Pfi,@function
        .size           _Z9add_sums4P6float4Pfi,(.L_x_55 - _Z9add_sums4P6float4Pfi)
        .other          _Z9add_sums4P6float4Pfi,@"STO_CUDA_ENTRY STV_DEFAULT"
_Z9add_sums4P6float4Pfi:
.text._Z9add_sums4P6float4Pfi:
[----:B------:R-:W-:Y:S01]  /*0000*/  LDC R1, c[0x0][0x37c] ;  /* 0x0000df00ff017b82 */ /* 0x000fe20000000800 */
[----:B------:R-:W0:Y:S07]  /*0010*/  S2R R7, SR_CTAID.X ;  /* 0x0000000000077919 */ /* 0x000e2e0000002500 */
[----:B------:R-:W1:Y:S01]  /*0020*/  LDC R2, c[0x0][0x360] ;  /* 0x0000d800ff027b82 */ /* 0x000e620000000800 */
[----:B------:R-:W2:Y:S01]  /*0030*/  LDCU UR4, c[0x0][0x390] ;  /* 0x00007200ff0477ac */ /* 0x000ea20008000800 */
[----:B------:R-:W3:Y:S01]  /*0040*/  S2R R13, SR_TID.X ;  /* 0x00000000000d7919 */ /* 0x000ee20000002100 */
[----:B-1----:R-:W-:-:S05]  /*0050*/  SHF.L.U32 R2, R2, 0x1, RZ ;  /* 0x0000000102027819 */ /* 0x002fca00000006ff */
[----:B0-----:R-:W-:Y:S01]  /*0060*/  IMAD R0, R2, R7, R2 ;  /* 0x0000000702007224 */ /* 0x001fe200078e0202 */
[----:B---3--:R-:W-:-:S04]  /*0070*/  SHF.L.U32 R3, R13, 0x1, RZ ;  /* 0x000000010d037819 */ /* 0x008fc800000006ff */
[----:B------:R-:W-:-:S04]  /*0080*/  IADD3 R5, PT, PT, -R0, RZ, RZ ;  /* 0x000000ff00057210 */ /* 0x000fc80007ffe1ff */
[----:B--2---:R-:W-:Y:S01]  /*0090*/  VIADDMNMX R10, R5, UR4, R2, PT ;  /* 0x00000004050a7c46 */ /* 0x004fe2000b800102 */
[----:B------:R-:W0:Y:S03]  /*00a0*/  LDCU.64 UR4, c[0x0][0x358] ;  /* 0x00006b00ff0477ac */ /* 0x000e260008000a00 */
[----:B------:R-:W-:Y:S02]  /*00b0*/  ISETP.GE.AND P0, PT, R3, R10, PT ;  /* 0x0000000a0300720c */ /* 0x000fe40003f06270 */
[----:B------:R-:W1:Y:S11]  /*00c0*/  LDC.64 R2, c[0x0][0x388] ;  /* 0x0000e200ff027b82 */ /* 0x000e760000000a00 */
[----:B------:R-:W2:Y:S01]  /*00d0*/  @!P0 LDC.64 R8, c[0x0][0x380] ;  /* 0x0000e000ff088b82 */ /* 0x000ea20000000a00 */
[----:B------:R-:W-:Y:S01]  /*00e0*/  @!P0 IADD3 R5, PT, PT, R0, R13, RZ ;  /* 0x0000000d00058210 */ /* 0x000fe20007ffe0ff */
[----:B-1----:R-:W-:-:S05]  /*00f0*/  IMAD.WIDE.U32 R2, R7, 0x4, R2 ;  /* 0x0000000407027825 */ /* 0x002fca00078e0002 */
[----:B0-----:R-:W3:Y:S01]  /*0100*/  LDG.E R11, desc[UR4][R2.64] ;  /* 0x00000004020b7981 */ /* 0x001ee2000c1e1900 */
[----:B--2---:R-:W-:-:S05]  /*0110*/  @!P0 IMAD.WIDE R8, R5, 0x10, R8 ;  /* 0x0000001005088825 */ /* 0x004fca00078e0208 */
[----:B------:R-:W3:Y:S01]  /*0120*/  @!P0 LDG.E.128 R4, desc[UR4][R8.64] ;  /* 0x0000000408048981 */ /* 0x000ee2000c1e1d00 */
[----:B------:R-:W-:-:S04]  /*0130*/  IADD3 R12, PT, PT, R10, 0x1, RZ ;  /* 0x000000010a0c7810 */ /* 0x000fc80007ffe0ff */
[----:B------:R-:W-:-:S04]  /*0140*/  LEA.HI R12, R12, R12, RZ, 0x1 ;  /* 0x0000000c0c0c7211 */ /* 0x000fc800078f08ff */
[----:B------:R-:W-:-:S04]  /*0150*/  LEA.HI.SX32 R13, R12, R13, 0x1f ;  /* 0x0000000d0c0d7211 */ /* 0x000fc800078ffaff */
[----:B------:R-:W-:Y:S01]  /*0160*/  ISETP.GE.AND P1, PT, R13, R10, PT ;  /* 0x0000000a0d00720c */ /* 0x000fe20003f26270 */
[C---:B---3--:R-:W-:Y:S01]  /*0170*/  @!P0 FADD R4, R11.reuse, R4 ;  /* 0x000000040b048221 */ /* 0x048fe20000000000 */
[C---:B------:R-:W-:Y:S01]  /*0180*/  @!P0 FADD R5, R11.reuse, R5 ;  /* 0x000000050b058221 */ /* 0x040fe20000000000 */
[C---:B------:R-:W-:Y:S01]  /*0190*/  @!P0 FADD R6, R11.reuse, R6 ;  /* 0x000000060b068221 */ /* 0x040fe20000000000 */
[----:B------:R-:W-:-:S05]  /*01a0*/  @!P0 FADD R7, R11, R7 ;  /* 0x000000070b078221 */ /* 0x000fca0000000000 */
[----:B------:R0:W-:Y:S04]  /*01b0*/  @!P0 STG.E.128 desc[UR4][R8.64], R4 ;  /* 0x0000000408008986 */ /* 0x0001e8000c101d04 */
[----:B------:R-:W-:Y:S05]  /*01c0*/  @P1 EXIT ;  /* 0x000000000000194d */ /* 0x000fea0003800000 */
[----:B------:R-:W1:Y:S01]  /*01d0*/  LDC.64 R2, c[0x0][0x380] ;  /* 0x0000e000ff027b82 */ /* 0x000e620000000a00 */
[----:B------:R-:W-:-:S05]  /*01e0*/  IADD3 R13, PT, PT, R0, R13, RZ ;  /* 0x0000000d000d7210 */ /* 0x000fca0007ffe0ff */
[----:B-1----:R-:W-:-:S05]  /*01f0*/  IMAD.WIDE R2, R13, 0x10, R2 ;  /* 0x000000100d027825 */ /* 0x002fca00078e0202 */
[----:B0-----:R-:W2:Y:S02]  /*0200*/  LDG.E.128 R4, desc[UR4][R2.64] ;  /* 0x0000000402047981 */ /* 0x001ea4000c1e1d00 */
[C---:B--2---:R-:W-:Y:S01]  /*0210*/  FADD R4, R11.reuse, R4 ;  /* 0x000000040b047221 */ /* 0x044fe20000000000 */
[C---:B------:R-:W-:Y:S01]  /*0220*/  FADD R5, R11.reuse, R5 ;  /* 0x000000050b057221 */ /* 0x040fe20000000000 */
[C---:B------:R-:W-:Y:S01]  /*0230*/  FADD R6, R11.reuse, R6 ;  /* 0x000000060b067221 */ /* 0x040fe20000000000 */
[----:B------:R-:W-:-:S05]  /*0240*/  FADD R7, R11, R7 ;  /* 0x000000070b077221 */ /* 0x000fca0000000000 */
[----:B------:R-:W-:Y:S01]  /*0250*/  STG.E.128 desc[UR4][R2.64], R4 ;  /* 0x0000000402007986 */ /* 0x000fe2000c101d04 */
[----:B------:R-:W-:Y:S05]  /*0260*/  EXIT ;  /* 0x000000000000794d */ /* 0x000fea0003800000 */
.L_x_0:
[----:B------:R-:W-:-:S00]  /*0270*/  BRA `(.L_x_0) ;  /* 0xfffffffc00fc7947 */ /* 0x000fc0000383ffff */
[----:B------:R-:W-:-:S00]  /*0280*/  NOP ;  /* 0x0000000000007918 */ /* 0x000fc00000000000 */
[----:B------:R-:W-:-:S00]  /*0290*/  NOP ;  /* 0x0000000000007918 */ /* 0x000fc00000000000 */
[----:B------:R-:W-:-:S00]  /*02a0*/  NOP ;  /* 0x0000000000007918 */ /* 0x000fc00000000000 */
[----:B------:R-:W-:-:S00]  /*02b0*/  NOP ;  /* 0x0000000000007918 */ /* 0x000fc00000000000 */
[----:B------:R-:W-:-:S00]  /*02c0*/  NOP ;  /* 0x0000000000007918 */ /* 0x000fc00000000000 */
[----:B------:R-:W-:-:S00]  /*02d0*/  NOP ;  /* 0x0000000000007918 */ /* 0x000fc00000000000 */
[----:B------:R-:W-:-:S00]  /*02e0*/  NOP ;  /* 0x0000000000007918 */ /* 0x000fc00000000000 */
[----:B------:R-:W-:-:S00]  /*02f0*/  NOP ;  /* 0x0000000000007918 */ /* 0x000fc00000000000 */
.L_x_55:


//--------------------- .text._Z18scan_padding_sums4P6float4S0_iPf --------------------------
	.section	.text._Z18scan_padding_sums4P6float4S0_iPf,"ax",@progbits
	.align	128
        .global         _Z18scan_padding_sums4P6float4S0_iPf
        .type           _Z18scan_padding_sums4P6float4S0_iPf,@function
        .size           _Z18scan_padding_sums4P6float4S0_iPf,(.L_x_56 - _Z18scan_padding_sums4P6float4S0_iPf)
        .other          _Z18scan_padding_sums4P6float4S0_iPf,@"STO_CUDA_ENTRY STV_DEFAULT"
_Z18scan_padding_sums4P6float4S0_iPf:
.text._Z18scan_padding_sums4P6float4S0_iPf:
[----:B------:R-:W-:Y:S01]  /*0000*/  LDC R1, c[0x0][0x37c] ;  /* 0x0000df00ff017b82 */ /* 0x000fe20000000800 */
[----:B------:R-:W0:Y:S01]  /*0010*/  S2R R0, SR_CTAID.X ;  /* 0x0000000000007919 */ /* 0x000e220000002500 */
[----:B------:R-:W1:Y:S06]  /*0020*/  LDCU UR4, c[0x0][0x360] ;  /* 0x00006c00ff0477ac */ /* 0x000e6c0008000800 */
[----:B------:R-:W2:Y:S01]  /*0030*/  LDC R5, c[0x0][0x390] ;  /* 0x0000e400ff057b82 */ /* 0x000ea20000000800 */
[----:B------:R-:W3:Y:S01]  /*0040*/  S2R R2, SR_TID.X ;  /* 0x0000000000027919 */ /* 0x000ee20000002100 */
[----:B------:R-:W4:Y:S01]  /*0050*/  LDCU.64 UR8, c[0x0][0x358] ;  /* 0x00006b00ff0877ac */ /* 0x000f220008000a00 */
[----:B-1----:R-:W-:-:S06]  /*0060*/  USHF.L.U32 UR4, UR4, 0x1, URZ ;  /* 0x0000000104047899 */ /* 0x002fcc00080006ff */
[----:B0-----:R-:W-:-:S04]  /*0070*/  IMAD R3, R0, UR4, RZ ;  /* 0x0000000400037c24 */ /* 0x001fc8000f8e02ff */
[----:B------:R-:W-:Y:S02]  /*0080*/  IMAD.MOV R4, RZ, RZ, -R3 ;  /* 0x000000ffff047224 */ /* 0x000fe400078e0a03 */
[----:B---3--:R-:W-:-:S03]  /*0090*/  IMAD.SHL.U32 R7, R2, 0x2, RZ ;  /* 0x0000000202077824 */ /* 0x008fc600078e00ff */
[----:B--2---:R-:W-:-:S04]  /*00a0*/  VIADDMNMX.U32 R4, R4, R5, UR4, PT ;  /* 0x0000000404047e46 */ /* 0x004fc8000b800005 */
[----:B------:R-:W-:Y:S01]  /*00b0*/  ISETP.GE.U32.AND P0, PT, R7, R4, PT ;  /* 0x000000040700720c */ /* 0x000fe20003f06070 */
[----:B------:R-:W-:-:S05]  /*00c0*/  VIADD R5, R4, 0x1 ;  /* 0x0000000104057836 */ /* 0x000fca0000000000 */
[----:B------:R-:W-:-:S04]  /*00d0*/  LEA.HI R5, R5, R2, RZ, 0x1f ;  /* 0x0000000205057211 */ /* 0x000fc800078ff8ff */
[----:B------:R-:W-:-:S03]  /*00e0*/  ISETP.GE.U32.AND P1, PT, R5, R4, PT ;  /* 0x000000040500720c */ /* 0x000fc60003f26070 */
[----:B------:R-:W0:Y:S01]  /*00f0*/  @!P0 LDC.64 R18, c[0x0][0x388] ;  /* 0x0000e200ff128b82 */ /* 0x000e220000000a00 */
[----:B------:R-:W-:-:S09]  /*0100*/  @!P0 IADD3 R9, PT, PT, R3, R2, RZ ;  /* 0x0000000203098210 */ /* 0x000fd20007ffe0ff */
[----:B------:R-:W1:Y:S01]  /*0110*/  @!P1 LDC.64 R10, c[0x0][0x388] ;  /* 0x0000e200ff0a9b82 */ /* 0x000e620000000a00 */
[----:B------:R-:W-:Y:S02]  /*0120*/  @!P1 IMAD.IADD R13, R3, 0x1, R5 ;  /* 0x00000001030d9824 */ /* 0x000fe400078e0205 */
[----:B0-----:R-:W-:-:S04]  /*0130*/  @!P0 IMAD.WIDE R18, R9, 0x10, R18 ;  /* 0x0000001009128825 */ /* 0x001fc800078e0212 */
[----:B-1----:R-:W-:Y:S02]  /*0140*/  @!P1 IMAD.WIDE R10, R13, 0x10, R10 ;  /* 0x000000100d0a9825 */ /* 0x002fe400078e020a */
[----:B----4-:R-:W2:Y:S04]  /*0150*/  @!P0 LDG.E.128 R12, desc[UR8][R18.64] ;  /* 0x00000008120c8981 */ /* 0x010ea8000c1e1d00 */
[----:B------:R-:W3:Y:S01]  /*0160*/  @!P1 LDG.E.128 R8, desc[UR8][R10.64] ;  /* 0x000000080a089981 */ /* 0x000ee2000c1e1d00 */
[----:B------:R-:W0:Y:S01]  /*0170*/  S2UR UR5, SR_CgaCtaId ;  /* 0x00000000000579c3 */ /* 0x000e220000008800 */
[----:B------:R-:W-:Y:S01]  /*0180*/  UMOV UR4, 0x400 ;  /* 0x0000040000047882 */ /* 0x000fe20000000000 */
[----:B------:R-:W-:Y:S02]  /*0190*/  LEA.HI R16, R2, R2, RZ, 0x1c ;  /* 0x0000000202107211 */ /* 0x000fe400078fe0ff */
[----:B------:R-:W-:Y:S01]  /*01a0*/  LEA.HI R6, R5, R5, RZ, 0x1c ;  /* 0x0000000505067211 */ /* 0x000fe200078fe0ff */
[----:B0-----:R-:W-:-:S03]  /*01b0*/  ULEA UR4, UR5, UR4, 0x18 ;  /* 0x0000000405047291 */ /* 0x001fc6000f8ec0ff */
[----:B------:R-:W-:-:S03]  /*01c0*/  UMOV UR5, 0x1 ;  /* 0x0000000100057882 */ /* 0x000fc60000000000 */
[----:B------:R-:W-:Y:S02]  /*01d0*/  LEA R16, R16, UR4, 0x4 ;  /* 0x0000000410107c11 */ /* 0x000fe4000f8e20ff */
[----:B------:R-:W-:Y:S01]  /*01e0*/  LEA R6, R6, UR4, 0x4 ;  /* 0x0000000406067c11 */ /* 0x000fe2000f8e20ff */
[----:B--2---:R-:W-:-:S04]  /*01f0*/  @!P0 FADD R13, R12, R13 ;  /* 0x0000000d0c0d8221 */ /* 0x004fc80000000000 */
[----:B------:R-:W-:Y:S01]  /*0200*/  @!P0 FADD R14, R14, R13 ;  /* 0x0000000d0e0e8221 */ /* 0x000fe20000000000 */
[----:B---3--:R-:W-:-:S03]  /*0210*/  @!P1 FADD R9, R8, R9 ;  /* 0x0000000908099221 */ /* 0x008fc60000000000 */
[----:B------:R-:W-:Y:S01]  /*0220*/  @!P0 FADD R15, R15, R14 ;  /* 0x0000000e0f0f8221 */ /* 0x000fe20000000000 */
[----:B------:R-:W-:-:S04]  /*0230*/  @!P1 FADD R10, R10, R9 ;  /* 0x000000090a0a9221 */ /* 0x000fc80000000000 */
[----:B------:R0:W-:Y:S01]  /*0240*/  @!P0 STS.128 [R16], R12 ;  /* 0x0000000c10008388 */ /* 0x0001e20000000c00 */
[----:B------:R-:W-:Y:S01]  /*0250*/  ISETP.GE.U32.AND P0, PT, R4, 0x2, PT ;  /* 0x000000020400780c */ /* 0x000fe20003f06070 */
[----:B------:R-:W-:-:S05]  /*0260*/  @!P1 FADD R11, R11, R10 ;  /* 0x0000000a0b0b9221 */ /* 0x000fca0000000000 */
[----:B------:R0:W-:Y:S01]  /*0270*/  @!P1 STS.128 [R6], R8 ;  /* 0x0000000806009388 */ /* 0x0001e20000000c00 */
[----:B------:R-:W-:Y:S06]  /*0280*/  BAR.SYNC.DEFER_BLOCKING 0x0 ;  /* 0x0000000000007b1d */ /* 0x000fec0000010000 */
[----:B------:R-:W-:Y:S05]  /*0290*/  @!P0 BRA `(.L_x_1) ;  /* 0x0000000000788947 */ /* 0x000fea0003800000 */
[----:B0-----:R-:W-:Y:S01]  /*02a0*/  VIADD R14, R2, 0x1 ;  /* 0x00000001020e7836 */ /* 0x001fe20000000000 */
[----:B------:R-:W-:-:S06]  /*02b0*/  UMOV UR6, 0x1 ;  /* 0x0000000100067882 */ /* 0x000fcc0000000000 */
.L_x_4:
[----:B------:R-:W-:Y:S01]  /*02c0*/  USHF.L.U32 UR5, UR6, 0x1, URZ ;  /* 0x0000000106057899 */ /* 0x000fe200080006ff */
[----:B------:R-:W-:Y:S05]  /*02d0*/  BSSY.RECONVERGENT B0, `(.L_x_2) ;  /* 0x0000016000007945 */ /* 0x000fea0003800200 */
[----:B------:R-:W-:-:S05]  /*02e0*/  IMAD R13, R14, UR5, RZ ;  /* 0x000000050e0d7c24 */ /* 0x000fca000f8e02ff */
[----:B------:R-:W-:-:S13]  /*02f0*/  ISETP.GT.AND P0, PT, R13, R4, PT ;  /* 0x000000040d00720c */ /* 0x000fda0003f04270 */
[----:B0-----:R-:W-:Y:S05]  /*0300*/  @P0 BRA `(.L_x_3) ;  /* 0x0000000000480947 */ /* 0x001fea0003800000 */
[C---:B------:R-:W-:Y:S02]  /*0310*/  VIADD R8, R13.reuse, 0xffffffff ;  /* 0xffffffff0d087836 */ /* 0x040fe40000000000 */
[----:B------:R-:W-:-:S03]  /*0320*/  VIADD R12, R13, -UR6 ;  /* 0x800000060d0c7c36 */ /* 0x000fc60008000000 */
[----:B------:R-:W-:Y:S02]  /*0330*/  IADD3 R10, PT, PT, R8, -UR6, RZ ;  /* 0x80000006080a7c10 */ /* 0x000fe4000fffe0ff */
[----:B------:R-:W-:Y:S02]  /*0340*/  SHF.R.S32.HI R9, RZ, 0x1f, R8 ;  /* 0x0000001fff097819 */ /* 0x000fe40000011408 */
[----:B------:R-:W-:Y:S02]  /*0350*/  SHF.R.S32.HI R11, RZ, 0x1f, R10 ;  /* 0x0000001fff0b7819 */ /* 0x000fe4000001140a */
[----:B------:R-:W-:Y:S02]  /*0360*/  LEA.HI R9, R9, R8, RZ, 0x4 ;  /* 0x0000000809097211 */ /* 0x000fe400078f20ff */
[----:B------:R-:W-:Y:S02]  /*0370*/  LEA.HI R11, R11, R10, RZ, 0x4 ;  /* 0x0000000a0b0b7211 */ /* 0x000fe400078f20ff */
[----:B------:R-:W-:-:S02]  /*0380*/  LEA.HI R9, R9, R13, RZ, 0x1c ;  /* 0x0000000d09097211 */ /* 0x000fc400078fe0ff */
[----:B------:R-:W-:Y:S02]  /*0390*/  LEA.HI R11, R11, R12, RZ, 0x1c ;  /* 0x0000000c0b0b7211 */ /* 0x000fe400078fe0ff */
[----:B------:R-:W-:Y:S02]  /*03a0*/  LEA R12, R9, UR4, 0x4 ;  /* 0x00000004090c7c11 */ /* 0x000fe4000f8e20ff */
[----:B------:R-:W-:-:S03]  /*03b0*/  LEA R13, R11, UR4, 0x4 ;  /* 0x000000040b0d7c11 */ /* 0x000fc6000f8e20ff */
[----:B------:R-:W-:Y:S04]  /*03c0*/  LDS.128 R8, [R12+-0x10] ;  /* 0xfffff0000c087984 */ /* 0x000fe80000000c00 */
[----:B------:R-:W0:Y:S02]  /*03d0*/  LDS R13, [R13+-0x4] ;  /* 0xfffffc000d0d7984 */ /* 0x000e240000000800 */
[C---:B0-----:R-:W-:Y:S01]  /*03e0*/  FADD R8, R13.reuse, R8 ;  /* 0x000000080d087221 */ /* 0x041fe20000000000 */
[C---:B------:R-:W-:Y:S01]  /*03f0*/  FADD R9, R13.reuse, R9 ;  /* 0x000000090d097221 */ /* 0x040fe20000000000 */
[C---:B------:R-:W-:Y:S01]  /*0400*/  FADD R10, R13.reuse, R10 ;  /* 0x0000000a0d0a7221 */ /* 0x040fe20000000000 */
[----:B------:R-:W-:-:S05]  /*0410*/  FADD R11, R13, R11 ;  /* 0x0000000b0d0b7221 */ /* 0x000fca0000000000 */
[----:B------:R0:W-:Y:S02]  /*0420*/  STS.128 [R12+-0x10], R8 ;  /* 0xfffff0080c007388 */ /* 0x0001e40000000c00 */
.L_x_3:
[----:B------:R-:W-:Y:S05]  /*0430*/  BSYNC.RECONVERGENT B0 ;  /* 0x0000000000007941 */ /* 0x000fea0003800200 */
.L_x_2:
[----:B------:R-:W-:Y:S01]  /*0440*/  BAR.SYNC.DEFER_BLOCKING 0x0 ;  /* 0x0000000000007b1d */ /* 0x000fe20000010000 */
[----:B------:R-:W-:-:S05]  /*0450*/  ISETP.LE.AND P0, PT, R4, UR5, PT ;  /* 0x0000000504007c0c */ /* 0x000fca000bf03270 */
[----:B------:R-:W-:-:S08]  /*0460*/  UMOV UR6, UR5 ;  /* 0x0000000500067c82 */ /* 0x000fd00008000000 */
[----:B------:R-:W-:Y:S05]  /*0470*/  @!P0 BRA `(.L_x_4) ;  /* 0xfffffffc00908947 */ /* 0x000fea000383ffff */
.L_x_1:
[----:B------:R-:W-:-:S04]  /*0480*/  USHF.R.S32.HI UR6, URZ, 0x1, UR5 ;  /* 0x00000001ff067899 */ /* 0x000fc80008011405 */
[----:B------:R-:W-:-:S09]  /*0490*/  UISETP.GE.AND UP0, UPT, UR6, 0x1, UPT ;  /* 0x000000010600788c */ /* 0x000fd2000bf06270 */
[----:B------:R-:W-:Y:S05]  /*04a0*/  BRA.U !UP0, `(.L_x_5) ;  /* 0x00000001087c7547 */ /* 0x000fea000b800000 */
[----:B0-----:R-:W-:-:S07]  /*04b0*/  VIADD R14, R2, 0x1 ;  /* 0x00000001020e7836 */ /* 0x001fce0000000000 */
.L_x_8:
[----:B------:R-:W-:Y:S01]  /*04c0*/  ULOP3.LUT UR5, UR5, 0xfffffffe, URZ, 0xc0, !UPT ;  /* 0xfffffffe05057892 */ /* 0x000fe2000f8ec0ff */
[----:B------:R-:W-:Y:S05]  /*04d0*/  BSSY.RECONVERGENT B0, `(.L_x_6) ;  /* 0x0000017000007945 */ /* 0x000fea0003800200 */
[----:B0-----:R-:W-:Y:S01]  /*04e0*/  IMAD R11, R14, UR5, RZ ;  /* 0x000000050e0b7c24 */ /* 0x001fe2000f8e02ff */
[----:B------:R-:W-:-:S04]  /*04f0*/  UMOV UR5, UR6 ;  /* 0x0000000600057c82 */ /* 0x000fc80008000000 */
[----:B------:R-:W-:-:S05]  /*0500*/  IADD3 R13, PT, PT, R11, -0x1, RZ ;  /* 0xffffffff0b0d7810 */ /* 0x000fca0007ffe0ff */
[----:B------:R-:W-:-:S05]  /*0510*/  VIADD R15, R13, UR6 ;  /* 0x000000060d0f7c36 */ /* 0x000fca0008000000 */
[----:B------:R-:W-:-:S13]  /*0520*/  ISETP.GE.AND P0, PT, R15, R4, PT ;  /* 0x000000040f00720c */ /* 0x000fda0003f06270 */
[----:B------:R-:W-:Y:S05]  /*0530*/  @P0 BRA `(.L_x_7) ;  /* 0x0000000000400947 */ /* 0x000fea0003800000 */
[----:B------:R-:W-:Y:S01]  /*0540*/  SHF.R.S32.HI R10, RZ, 0x1f, R13 ;  /* 0x0000001fff0a7819 */ /* 0x000fe2000001140d */
[----:B------:R-:W-:Y:S01]  /*0550*/  VIADD R9, R11, UR6 ;  /* 0x000000060b097c36 */ /* 0x000fe20008000000 */
[----:B------:R-:W-:Y:S02]  /*0560*/  SHF.R.S32.HI R8, RZ, 0x1f, R15 ;  /* 0x0000001fff087819 */ /* 0x000fe4000001140f */
[----:B------:R-:W-:Y:S02]  /*0570*/  LEA.HI R10, R10, R13, RZ, 0x4 ;  /* 0x0000000d0a0a7211 */ /* 0x000fe400078f20ff */
[----:B------:R-:W-:Y:S02]  /*0580*/  LEA.HI R8, R8, R15, RZ, 0x4 ;  /* 0x0000000f08087211 */ /* 0x000fe400078f20ff */
[----:B------:R-:W-:Y:S02]  /*0590*/  LEA.HI R10, R10, R11, RZ, 0x1c ;  /* 0x0000000b0a0a7211 */ /* 0x000fe400078fe0ff */
[----:B------:R-:W-:-:S02]  /*05a0*/  LEA.HI R8, R8, R9, RZ, 0x1c ;  /* 0x0000000908087211 */ /* 0x000fc400078fe0ff */
[----:B------:R-:W-:Y:S02]  /*05b0*/  LEA R13, R10, UR4, 0x4 ;  /* 0x000000040a0d7c11 */ /* 0x000fe4000f8e20ff */
[----:B------:R-:W-:-:S04]  /*05c0*/  LEA R12, R8, UR4, 0x4 ;  /* 0x00000004080c7c11 */ /* 0x000fc8000f8e20ff */
[----:B------:R-:W-:Y:S04]  /*05d0*/  LDS R13, [R13+-0x4] ;  /* 0xfffffc000d0d7984 */ /* 0x000fe80000000800 */
[----:B------:R-:W0:Y:S02]  /*05e0*/  LDS.128 R8, [R12+-0x10] ;  /* 0xfffff0000c087984 */ /* 0x000e240000000c00 */
[C---:B0-----:R-:W-:Y:S01]  /*05f0*/  FADD R8, R13.reuse, R8 ;  /* 0x000000080d087221 */ /* 0x041fe20000000000 */
[C---:B------:R-:W-:Y:S01]  /*0600*/  FADD R9, R13.reuse, R9 ;  /* 0x000000090d097221 */ /* 0x040fe20000000000 */
[C---:B------:R-:W-:Y:S01]  /*0610*/  FADD R10, R13.reuse, R10 ;  /* 0x0000000a0d0a7221 */ /* 0x040fe20000000000 */
[----:B------:R-:W-:-:S05]  /*0620*/  FADD R11, R13, R11 ;  /* 0x0000000b0d0b7221 */ /* 0x000fca0000000000 */
[----:B------:R0:W-:Y:S02]  /*0630*/  STS.128 [R12+-0x10], R8 ;  /* 0xfffff0080c007388 */ /* 0x0001e40000000c00 */
.L_x_7:
[----:B------:R-:W-:Y:S05]  /*0640*/  BSYNC.RECONVERGENT B0 ;  /* 0x0000000000007941 */ /* 0x000fea0003800200 */
.L_x_6:
[----:B------:R-:W-:Y:S01]  /*0650*/  BAR.SYNC.DEFER_BLOCKING 0x0 ;  /* 0x0000000000007b1d */ /* 0x000fe20000010000 */
[----:B------:R-:W-:Y:S02]  /*0660*/  UISETP.GT.U32.AND UP0, UPT, UR6, 0x1, UPT ;  /* 0x000000010600788c */ /* 0x000fe4000bf04070 */
[----:B------:R-:W-:-:S07]  /*0670*/  USHF.R.U32.HI UR7, URZ, 0x1, UR6 ;  /* 0x00000001ff077899 */ /* 0x000fce0008011606 */
[----:B------:R-:W-:Y:S01]  /*0680*/  UMOV UR6, UR7 ;  /* 0x0000000700067c82 */ /* 0x000fe20008000000 */
[----:B------:R-:W-:Y:S05]  /*0690*/  BRA.U UP0, `(.L_x_8) ;  /* 0xfffffffd00887547 */ /* 0x000fea000b83ffff */
.L_x_5:
[-C--:B------:R-:W-:Y:S02]  /*06a0*/  ISETP.GE.U32.AND P1, PT, R7, R4.reuse, PT ;  /* 0x000000040700720c */ /* 0x080fe40003f26070 */
[----:B------:R-:W-:Y:S02]  /*06b0*/  ISETP.GE.U32.AND P2, PT, R5, R4, PT ;  /* 0x000000040500720c */ /* 0x000fe40003f46070 */
[----:B------:R-:W-:-:S09]  /*06c0*/  ISETP.NE.AND P0, PT, R2, RZ, PT ;  /* 0x000000ff0200720c */ /* 0x000fd20003f05270 */
[----:B0-----:R-:W0:Y:S01]  /*06d0*/  @!P1 LDS.128 R8, [R16] ;  /* 0x0000000010089984 */ /* 0x001e220000000c00 */
[----:B------:R-:W1:Y:S01]  /*06e0*/  @!P1 LDC.64 R18, c[0x0][0x380] ;  /* 0x0000e000ff129b82 */ /* 0x000e620000000a00 */
[C---:B------:R-:W-:Y:S01]  /*06f0*/  @!P1 IADD3 R7, PT, PT, R3.reuse, R2, RZ ;  /* 0x0000000203079210 */ /* 0x040fe20007ffe0ff */
[----:B------:R-:W-:Y:S01]  /*0700*/  @!P2 IMAD.IADD R5, R3, 0x1, R5 ;  /* 0x000000010305a824 */ /* 0x000fe200078e0205 */
[----:B------:R-:W2:Y:S05]  /*0710*/  @!P2 LDS.128 R12, [R6] ;  /* 0x00000000060ca984 */ /* 0x000eaa0000000c00 */
[----:B------:R-:W3:Y:S01]  /*0720*/  @!P2 LDC.64 R20, c[0x0][0x380] ;  /* 0x0000e000ff14ab82 */ /* 0x000ee20000000a00 */
[----:B-1----:R-:W-:-:S04]  /*0730*/  @!P1 IMAD.WIDE R18, R7, 0x10, R18 ;  /* 0x0000001007129825 */ /* 0x002fc800078e0212 */
[----:B---3--:R-:W-:Y:S01]  /*0740*/  @!P2 IMAD.WIDE R20, R5, 0x10, R20 ;  /* 0x000000100514a825 */ /* 0x008fe200078e0214 */
[----:B0-----:R0:W-:Y:S04]  /*0750*/  @!P1 STG.E.128 desc[UR8][R18.64], R8 ;  /* 0x0000000812009986 */ /* 0x0011e8000c101d08 */
[----:B--2---:R0:W-:Y:S01]  /*0760*/  @!P2 STG.E.128 desc[UR8][R20.64], R12 ;  /* 0x0000000c1400a986 */ /* 0x0041e2000c101d08 */
[----:B------:R-:W-:Y:S06]  /*0770*/  BAR.SYNC.DEFER_BLOCKING 0x0 ;  /* 0x0000000000007b1d */ /* 0x000fec0000010000 */
[----:B------:R-:W-:Y:S05]  /*0780*/  @P0 EXIT ;  /* 0x000000000000094d */ /* 0x000fea0003800000 */
[----:B------:R-:W1:Y:S01]  /*0790*/  LDC.64 R6, c[0x0][0x380] ;  /* 0x0000e000ff067b82 */ /* 0x000e620000000a00 */
[----:B------:R-:W-:-:S07]  /*07a0*/  IADD3 R3, PT, PT, R3, -0x1, R4 ;  /* 0xffffffff03037810 */ /* 0x000fce0007ffe004 */
[----:B------:R-:W2:Y:S01]  /*07b0*/  LDC.64 R4, c[0x0][0x398] ;  /* 0x0000e600ff047b82 */ /* 0x000ea20000000a00 */
[----:B-1----:R-:W-:-:S06]  /*07c0*/  IMAD.WIDE.U32 R2, R3, 0x10, R6 ;  /* 0x0000001003027825 */ /* 0x002fcc00078e0006 */
[----:B------:R-:W3:Y:S01]  /*07d0*/  LDG.E R3, desc[UR8][R2.64+0xc] ;  /* 0x00000c0802037981 */ /* 0x000ee2000c1e1900 */
[----:B--2---:R-:W-:-:S05]  /*07e0*/  IMAD.WIDE.U32 R4, R0, 0x4, R4 ;  /* 0x0000000400047825 */ /* 0x004fca00078e0004 */
[----:B---3--:R-:W-:Y:S01]  /*07f0*/  STG.E desc[UR8][R4.64], R3 ;  /* 0x0000000304007986 */ /* 0x008fe2000c101908 */
[----:B------:R-:W-:Y:S05]  /*0800*/  EXIT ;  /* 0x000000000000794d */ /* 0x000fea0003800000 */
.L_x_9:
        /* <DEDUP_REMOVED lines=15> */
.L_x_56:


//--------------------- .text._Z13scan_padding4P6float4S0_i --------------------------
	.section	.text._Z13scan_padding4P6float4S0_i,"ax",@progbits
	.align	128
        .global         _Z13scan_padding4P6float4S0_i
        .type           _Z13scan_padding4P6float4S0_i,@function
        .size           _Z13scan_padding4P6float4S0_i,(.L_x_57 - _Z13scan_padding4P6float4S0_i)
        .other          _Z13scan_padding4P6float4S0_i,@"STO_CUDA_ENTRY STV_DEFAULT"
_Z13scan_padding4P6float4S0_i:
.text._Z13scan_padding4P6float4S0_i:
[----:B------:R-:W0:Y:S08]  /*0000*/  LDC R1, c[0x0][0x37c] ;  /* 0x0000df00ff017b82 */ /* 0x000e300000000800 */
[----:B------:R-:W1:Y:S02]  /*0010*/  S2UR UR36, SR_CTAID.X ;  /* 0x00000000002479c3 */ /* 0x000e640000002500 */
[----:B-1----:R-:W-:-:S09]  /*0020*/  UISETP.NE.AND UP0, UPT, UR36, URZ, UPT ;  /* 0x000000ff2400728c */ /* 0x002fd2000bf05270 */
[----:B------:R-:W-:Y:S05]  /*0030*/  BRA.U !UP0, `(.L_x_10) ;  /* 0x0000000108407547 */ /* 0x000fea000b800000 */
[----:B------:R-:W-:Y:S01]  /*0040*/  MOV R0, 0x20 ;  /* 0x0000002000007802 */ /* 0x000fe20000000f00 */
[----:B------:R-:W1:Y:S01]  /*0050*/  LDCU.64 UR4, c[0x4][0x10] ;  /* 0x01000200ff0477ac */ /* 0x000e620008000a00 */
[----:B------:R-:W-:Y:S02]  /*0060*/  HFMA2 R13, -RZ, RZ, 0, 0 ;  /* 0x00000000ff0d7431 */ /* 0x000fe400000001ff */
[----:B------:R-:W-:Y:S01]  /*0070*/  IMAD.MOV.U32 R8, RZ, RZ, 0x103 ;  /* 0x00000103ff087424 */ /* 0x000fe200078e00ff */
[----:B------:R2:W3:Y:S01]  /*0080*/  LDC.64 R2, c[0x4][R0] ;  /* 0x0100000000027b82 */ /* 0x0004e20000000a00 */
[----:B------:R-:W4:Y:S01]  /*0090*/  LDCU.64 UR6, c[0x4][0x18] ;  /* 0x01000300ff0677ac */ /* 0x000f220008000a00 */
[----:B------:R-:W-:Y:S01]  /*00a0*/  IMAD.MOV.U32 R12, RZ, RZ, 0x1 ;  /* 0x00000001ff0c7424 */ /* 0x000fe200078e00ff */
[----:B------:R-:W5:Y:S01]  /*00b0*/  LDCU.64 UR8, c[0x4][0x8] ;  /* 0x01000100ff0877ac */ /* 0x000f620008000a00 */
[----:B-1----:R-:W-:Y:S02]  /*00c0*/  IMAD.U32 R4, RZ, RZ, UR4 ;  /* 0x00000004ff047e24 */ /* 0x002fe4000f8e00ff */
[----:B------:R-:W-:-:S02]  /*00d0*/  IMAD.U32 R5, RZ, RZ, UR5 ;  /* 0x00000005ff057e24 */ /* 0x000fc4000f8e00ff */
[----:B----4-:R-:W-:Y:S02]  /*00e0*/  IMAD.U32 R6, RZ, RZ, UR6 ;  /* 0x00000006ff067e24 */ /* 0x010fe4000f8e00ff */
[----:B------:R-:W-:Y:S01]  /*00f0*/  IMAD.U32 R7, RZ, RZ, UR7 ;  /* 0x00000007ff077e24 */ /* 0x000fe2000f8e00ff */
[----:B-----5:R-:W-:Y:S01]  /*0100*/  MOV R10, UR8 ;  /* 0x00000008000a7c02 */ /* 0x020fe20008000f00 */
[----:B--2---:R-:W-:-:S07]  /*0110*/  IMAD.U32 R11, RZ, RZ, UR9 ;  /* 0x00000009ff0b7e24 */ /* 0x004fce000f8e00ff */
[----:B------:R-:W-:-:S07]  /*0120*/  LEPC R20, `(.L_x_10) ;  /* 0x000000001014794e */ /* 0x000fce0000000000 */
[----:B0--3--:R-:W-:Y:S05]  /*0130*/  CALL.ABS.NOINC R2 ;  /* 0x0000000002007343 */ /* 0x009fea0003c00000 */
.L_x_10:
[----:B------:R-:W1:Y:S01]  /*0140*/  S2R R0, SR_TID.X ;  /* 0x0000000000007919 */ /* 0x000e620000002100 */
[----:B------:R-:W2:Y:S01]  /*0150*/  LDCU UR4, c[0x0][0x390] ;  /* 0x00007200ff0477ac */ /* 0x000ea20008000800 */
[----:B------:R-:W3:Y:S08]  /*0160*/  LDC R6, c[0x0][0x360] ;  /* 0x0000d800ff067b82 */ /* 0x000ef00000000800 */
[----:B------:R-:W4:Y:S01]  /*0170*/  LDC.64 R16, c[0x0][0x358] ;  /* 0x0000d600ff107b82 */ /* 0x000f220000000a00 */
[----:B--2---:R-:W-:-:S04]  /*0180*/  IMAD.U32 R2, RZ, RZ, UR4 ;  /* 0x00000004ff027e24 */ /* 0x004fc8000f8e00ff */
[----:B------:R-:W-:Y:S02]  /*0190*/  VIADD R3, R2, 0x1 ;  /* 0x0000000102037836 */ /* 0x000fe40000000000 */
[----:B---3--:R-:W-:-:S03]  /*01a0*/  IMAD R6, R6, UR36, RZ ;  /* 0x0000002406067c24 */ /* 0x008fc6000f8e02ff */
[----:B------:R-:W-:Y:S01]  /*01b0*/  LEA.HI R5, R3, R3, RZ, 0x1 ;  /* 0x0000000303057211 */ /* 0x000fe200078f08ff */
[----:B-1----:R-:W-:-:S03]  /*01c0*/  IMAD.SHL.U32 R3, R0, 0x2, RZ ;  /* 0x0000000200037824 */ /* 0x002fc600078e00ff */
[----:B------:R-:W-:Y:S02]  /*01d0*/  LEA.HI.SX32 R5, R5, R0, 0x1f ;  /* 0x0000000005057211 */ /* 0x000fe400078ffaff */
[-C--:B------:R-:W-:Y:S02]  /*01e0*/  ISETP.GE.AND P0, PT, R3, R2.reuse, PT ;  /* 0x000000020300720c */ /* 0x080fe40003f06270 */
[----:B------:R-:W-:-:S11]  /*01f0*/  ISETP.GE.AND P1, PT, R5, R2, PT ;  /* 0x000000020500720c */ /* 0x000fd60003f26270 */
[----:B------:R-:W1:Y:S01]  /*0200*/  @!P0 LDC.64 R14, c[0x0][0x388] ;  /* 0x0000e200ff0e8b82 */ /* 0x000e620000000a00 */
[----:B----4-:R-:W-:Y:S01]  /*0210*/  @!P0 R2UR UR4, R16 ;  /* 0x00000000100482ca */ /* 0x010fe200000e0000 */
[----:B------:R-:W-:Y:S01]  /*0220*/  @!P1 IMAD R9, R6, 0x2, R5 ;  /* 0x0000000206099824 */ /* 0x000fe200078e0205 */
[C---:B------:R-:W-:Y:S02]  /*0230*/  @!P0 R2UR UR5, R17.reuse ;  /* 0x00000000110582ca */ /* 0x040fe400000e0000 */
[----:B------:R-:W-:Y:S02]  /*0240*/  @!P1 R2UR UR6, R16 ;  /* 0x00000000100692ca */ /* 0x000fe400000e0000 */
[----:B------:R-:W-:Y:S01]  /*0250*/  @!P1 R2UR UR7, R17 ;  /* 0x00000000110792ca */ /* 0x000fe200000e0000 */
[----:B------:R-:W2:Y:S01]  /*0260*/  @!P1 LDC.64 R10, c[0x0][0x388] ;  /* 0x0000e200ff0a9b82 */ /* 0x000ea20000000a00 */
[----:B------:R-:W-:-:S05]  /*0270*/  @!P0 LEA R7, R6, R0, 0x1 ;  /* 0x0000000006078211 */ /* 0x000fca00078e08ff */
[----:B-1----:R-:W-:-:S06]  /*0280*/  @!P0 IMAD.WIDE R14, R7, 0x10, R14 ;  /* 0x00000010070e8825 */ /* 0x002fcc00078e020e */
[----:B------:R-:W3:Y:S01]  /*0290*/  @!P0 LDG.E.128 R12, desc[UR4][R14.64] ;  /* 0x000000040e0c8981 */ /* 0x000ee2000c1e1d00 */
[----:B--2---:R-:W-:-:S06]  /*02a0*/  @!P1 IMAD.WIDE R10, R9, 0x10, R10 ;  /* 0x00000010090a9825 */ /* 0x004fcc00078e020a */
[----:B------:R-:W2:Y:S01]  /*02b0*/  @!P1 LDG.E.128 R8, desc[UR6][R10.64] ;  /* 0x000000060a089981 */ /* 0x000ea2000c1e1d00 */
[----:B------:R-:W1:Y:S01]  /*02c0*/  S2R R7, SR_CgaCtaId ;  /* 0x0000000000077919 */ /* 0x000e620000008800 */
[----:B------:R-:W-:Y:S02]  /*02d0*/  @!P1 SHF.R.S32.HI R18, RZ, 0x1f, R5 ;  /* 0x0000001fff129819 */ /* 0x000fe40000011405 */
[----:B------:R-:W-:Y:S02]  /*02e0*/  MOV R4, 0x400 ;  /* 0x0000040000047802 */ /* 0x000fe40000000f00 */
[----:B------:R-:W-:-:S04]  /*02f0*/  @!P1 LEA.HI R18, R18, R5, RZ, 0x4 ;  /* 0x0000000512129211 */ /* 0x000fc800078f20ff */
[----:B------:R-:W-:Y:S02]  /*0300*/  @!P1 LEA.HI R19, R18, R5, RZ, 0x1c ;  /* 0x0000000512139211 */ /* 0x000fe400078fe0ff */
[----:B-1----:R-:W-:Y:S02]  /*0310*/  LEA R4, R7, R4, 0x18 ;  /* 0x0000000407047211 */ /* 0x002fe400078ec0ff */
[----:B------:R-:W-:-:S03]  /*0320*/  LEA.HI R7, R0, R0, RZ, 0x1c ;  /* 0x0000000000077211 */ /* 0x000fc600078fe0ff */
[--C-:B------:R-:W-:Y:S02]  /*0330*/  @!P1 IMAD R19, R19, 0x10, R4.reuse ;  /* 0x0000001013139824 */ /* 0x100fe400078e0204 */
[----:B------:R-:W-:Y:S01]  /*0340*/  IMAD R7, R7, 0x10, R4 ;  /* 0x0000001007077824 */ /* 0x000fe200078e0204 */
[----:B------:R-:W-:Y:S05]  /*0350*/  WARPSYNC.ALL ;  /* 0x0000000000007948 */ /* 0x000fea0003800000 */
[----:B---3--:R-:W-:-:S04]  /*0360*/  @!P0 FADD R13, R12, R13 ;  /* 0x0000000d0c0d8221 */ /* 0x008fc80000000000 */
[----:B------:R-:W-:Y:S01]  /*0370*/  @!P0 FADD R14, R14, R13 ;  /* 0x0000000d0e0e8221 */ /* 0x000fe20000000000 */
[----:B--2---:R-:W-:-:S03]  /*0380*/  @!P1 FADD R9, R8, R9 ;  /* 0x0000000908099221 */ /* 0x004fc60000000000 */
[----:B------:R-:W-:Y:S01]  /*0390*/  @!P0 FADD R15, R15, R14 ;  /* 0x0000000e0f0f8221 */ /* 0x000fe20000000000 */
[----:B------:R-:W-:-:S04]  /*03a0*/  @!P1 FADD R10, R10, R9 ;  /* 0x000000090a0a9221 */ /* 0x000fc80000000000 */
[----:B------:R-:W-:Y:S01]  /*03b0*/  @!P1 FADD R11, R11, R10 ;  /* 0x0000000a0b0b9221 */ /* 0x000fe20000000000 */
[----:B------:R1:W-:Y:S04]  /*03c0*/  @!P0 STS.128 [R7], R12 ;  /* 0x0000000c07008388 */ /* 0x0003e80000000c00 */
[----:B------:R1:W-:Y:S01]  /*03d0*/  @!P1 STS.128 [R19], R8 ;  /* 0x0000000813009388 */ /* 0x0003e20000000c00 */
[----:B------:R-:W-:Y:S01]  /*03e0*/  BAR.SYNC.DEFER_BLOCKING 0x0 ;  /* 0x0000000000007b1d */ /* 0x000fe20000010000 */
[----:B------:R-:W-:-:S05]  /*03f0*/  ISETP.GE.AND P0, PT, R2, 0x2, PT ;  /* 0x000000020200780c */ /* 0x000fca0003f06270 */
[----:B------:R-:W-:-:S08]  /*0400*/  UMOV UR4, 0x1 ;  /* 0x0000000100047882 */ /* 0x000fd00000000000 */
[----:B------:R-:W-:Y:S05]  /*0410*/  @!P0 BRA `(.L_x_11) ;  /* 0x0000000000808947 */ /* 0x000fea0003800000 */
[----:B-1----:R-:W-:Y:S01]  /*0420*/  IADD3 R14, PT, PT, R0, 0x1, RZ ;  /* 0x00000001000e7810 */ /* 0x002fe20007ffe0ff */
[----:B------:R-:W1:Y:S01]  /*0430*/  LDCU UR6, c[0x0][0x390] ;  /* 0x00007200ff0677ac */ /* 0x000e620008000800 */
[----:B------:R-:W-:-:S05]  /*0440*/  UMOV UR5, 0x1 ;  /* 0x0000000100057882 */ /* 0x000fca0000000000 */
.L_x_14:
[----:B------:R-:W-:Y:S01]  /*0450*/  USHF.L.U32 UR4, UR5, 0x1, URZ ;  /* 0x0000000105047899 */ /* 0x000fe200080006ff */
[----:B-1----:R-:W-:Y:S01]  /*0460*/  IMAD.U32 R2, RZ, RZ, UR6 ;  /* 0x00000006ff027e24 */ /* 0x002fe2000f8e00ff */
[----:B------:R-:W-:Y:S04]  /*0470*/  BSSY.RECONVERGENT B0, `(.L_x_12) ;  /* 0x0000016000007945 */ /* 0x000fe80003800200 */
[----:B------:R-:W-:-:S05]  /*0480*/  IMAD R13, R14, UR4, RZ ;  /* 0x000000040e0d7c24 */ /* 0x000fca000f8e02ff */
[----:B------:R-:W-:-:S13]  /*0490*/  ISETP.GT.AND P0, PT, R13, R2, PT ;  /* 0x000000020d00720c */ /* 0x000fda0003f04270 */
[----:B------:R-:W-:Y:S05]  /*04a0*/  @P0 BRA `(.L_x_13) ;  /* 0x0000000000480947 */ /* 0x000fea0003800000 */
[C---:B------:R-:W-:Y:S01]  /*04b0*/  VIADD R8, R13.reuse, 0xffffffff ;  /* 0xffffffff0d087836 */ /* 0x040fe20000000000 */
[----:B------:R-:W-:-:S03]  /*04c0*/  IADD3 R12, PT, PT, R13, -UR5, RZ ;  /* 0x800000050d0c7c10 */ /* 0x000fc6000fffe0ff */
[----:B------:R-:W-:Y:S01]  /*04d0*/  VIADD R10, R8, -UR5 ;  /* 0x80000005080a7c36 */ /* 0x000fe20008000000 */
[----:B------:R-:W-:-:S04]  /*04e0*/  SHF.R.S32.HI R9, RZ, 0x1f, R8 ;  /* 0x0000001fff097819 */ /* 0x000fc80000011408 */
[----:B------:R-:W-:Y:S02]  /*04f0*/  SHF.R.S32.HI R11, RZ, 0x1f, R10 ;  /* 0x0000001fff0b7819 */ /* 0x000fe4000001140a */
[----:B------:R-:W-:Y:S02]  /*0500*/  LEA.HI R9, R9, R8, RZ, 0x4 ;  /* 0x0000000809097211 */ /* 0x000fe400078f20ff */
[----:B------:R-:W-:Y:S02]  /*0510*/  LEA.HI R11, R11, R10, RZ, 0x4 ;  /* 0x0000000a0b0b7211 */ /* 0x000fe400078f20ff */
[----:B------:R-:W-:Y:S02]  /*0520*/  LEA.HI R9, R9, R13, RZ, 0x1c ;  /* 0x0000000d09097211 */ /* 0x000fe400078fe0ff */
[----:B------:R-:W-:-:S03]  /*0530*/  LEA.HI R11, R11, R12, RZ, 0x1c ;  /* 0x0000000c0b0b7211 */ /* 0x000fc600078fe0ff */
[--C-:B------:R-:W-:Y:S02]  /*0540*/  IMAD R12, R9, 0x10, R4.reuse ;  /* 0x00000010090c7824 */ /* 0x100fe400078e0204 */
[----:B------:R-:W-:-:S03]  /*0550*/  IMAD R13, R11, 0x10, R4 ;  /* 0x000000100b0d7824 */ /* 0x000fc600078e0204 */
[----:B------:R-:W-:Y:S04]  /*0560*/  LDS.128 R8, [R12+-0x10] ;  /* 0xfffff0000c087984 */ /* 0x000fe80000000c00 */
[----:B------:R-:W1:Y:S02]  /*0570*/  LDS R13, [R13+-0x4] ;  /* 0xfffffc000d0d7984 */ /* 0x000e640000000800 */
[C---:B-1----:R-:W-:Y:S01]  /*0580*/  FADD R8, R13.reuse, R8 ;  /* 0x000000080d087221 */ /* 0x042fe20000000000 */
[C---:B------:R-:W-:Y:S01]  /*0590*/  FADD R9, R13.reuse, R9 ;  /* 0x000000090d097221 */ /* 0x040fe20000000000 */
[C---:B------:R-:W-:Y:S01]  /*05a0*/  FADD R10, R13.reuse, R10 ;  /* 0x0000000a0d0a7221 */ /* 0x040fe20000000000 */
[----:B------:R-:W-:-:S05]  /*05b0*/  FADD R11, R13, R11 ;  /* 0x0000000b0d0b7221 */ /* 0x000fca0000000000 */
[----:B------:R1:W-:Y:S02]  /*05c0*/  STS.128 [R12+-0x10], R8 ;  /* 0xfffff0080c007388 */ /* 0x0003e40000000c00 */
.L_x_13:
[----:B------:R-:W-:Y:S05]  /*05d0*/  BSYNC.RECONVERGENT B0 ;  /* 0x0000000000007941 */ /* 0x000fea0003800200 */
.L_x_12:
[----:B------:R-:W-:Y:S01]  /*05e0*/  BAR.SYNC.DEFER_BLOCKING 0x0 ;  /* 0x0000000000007b1d */ /* 0x000fe20000010000 */
[----:B------:R-:W-:-:S05]  /*05f0*/  ISETP.LE.AND P0, PT, R2, UR4, PT ;  /* 0x0000000402007c0c */ /* 0x000fca000bf03270 */
[----:B------:R-:W-:-:S08]  /*0600*/  UMOV UR5, UR4 ;  /* 0x0000000400057c82 */ /* 0x000fd00008000000 */
[----:B------:R-:W-:Y:S05]  /*0610*/  @!P0 BRA `(.L_x_14) ;  /* 0xfffffffc008c8947 */ /* 0x000fea000383ffff */
.L_x_11:
[----:B------:R-:W-:-:S04]  /*0620*/  USHF.R.S32.HI UR5, URZ, 0x1, UR4 ;  /* 0x00000001ff057899 */ /* 0x000fc80008011404 */
[----:B------:R-:W-:-:S09]  /*0630*/  UISETP.GE.AND UP0, UPT, UR5, 0x1, UPT ;  /* 0x000000010500788c */ /* 0x000fd2000bf06270 */
[----:B------:R-:W-:Y:S05]  /*0640*/  BRA.U !UP0, `(.L_x_15) ;  /* 0x0000000108847547 */ /* 0x000fea000b800000 */
[----:B-1----:R-:W-:Y:S01]  /*0650*/  VIADD R14, R0, 0x1 ;  /* 0x00000001000e7836 */ /* 0x002fe20000000000 */
[----:B------:R-:W1:Y:S06]  /*0660*/  LDCU UR7, c[0x0][0x390] ;  /* 0x00007200ff0777ac */ /* 0x000e6c0008000800 */
.L_x_18:
[----:B------:R-:W-:Y:S01]  /*0670*/  ULOP3.LUT UR4, UR4, 0xfffffffe, URZ, 0xc0, !UPT ;  /* 0xfffffffe04047892 */ /* 0x000fe2000f8ec0ff */
[----:B-1----:R-:W-:Y:S01]  /*0680*/  IMAD.U32 R2, RZ, RZ, UR7 ;  /* 0x00000007ff027e24 */ /* 0x002fe2000f8e00ff */
[----:B------:R-:W-:Y:S04]  /*0690*/  BSSY.RECONVERGENT B0, `(.L_x_16) ;  /* 0x0000017000007945 */ /* 0x000fe80003800200 */
[----:B------:R-:W-:Y:S01]  /*06a0*/  IMAD R11, R14, UR4, RZ ;  /* 0x000000040e0b7c24 */ /* 0x000fe2000f8e02ff */
        /* <DEDUP_REMOVED lines=12> */
[----:B------:R-:W-:-:S03]  /*0770*/  LEA R13, R11, R4, 0x4 ;  /* 0x000000040b0d7211 */ /* 0x000fc600078e20ff */
[----:B------:R-:W-:-:S03]  /*0780*/  IMAD R12, R9, 0x10, R4 ;  /* 0x00000010090c7824 */ /* 0x000fc600078e0204 */
[----:B------:R-:W-:Y:S04]  /*0790*/  LDS R13, [R13+-0x4] ;  /* 0xfffffc000d0d7984 */ /* 0x000fe80000000800 */
[----:B------:R-:W1:Y:S02]  /*07a0*/  LDS.128 R8, [R12+-0x10] ;  /* 0xfffff0000c087984 */ /* 0x000e640000000c00 */
[C---:B-1----:R-:W-:Y:S01]  /*07b0*/  FADD R8, R13.reuse, R8 ;  /* 0x000000080d087221 */ /* 0x042fe20000000000 */
[C---:B------:R-:W-:Y:S01]  /*07c0*/  FADD R9, R13.reuse, R9 ;  /* 0x000000090d097221 */ /* 0x040fe20000000000 */
[C---:B------:R-:W-:Y:S01]  /*07d0*/  FADD R10, R13.reuse, R10 ;  /* 0x0000000a0d0a7221 */ /* 0x040fe20000000000 */
[----:B------:R-:W-:-:S05]  /*07e0*/  FADD R11, R13, R11 ;  /* 0x0000000b0d0b7221 */ /* 0x000fca0000000000 */
[----:B------:R1:W-:Y:S02]  /*07f0*/  STS.128 [R12+-0x10], R8 ;  /* 0xfffff0080c007388 */ /* 0x0003e40000000c00 */
.L_x_17:
[----:B------:R-:W-:Y:S05]  /*0800*/  BSYNC.RECONVERGENT B0 ;  /* 0x0000000000007941 */ /* 0x000fea0003800200 */
.L_x_16:
[----:B------:R-:W-:Y:S01]  /*0810*/  BAR.SYNC.DEFER_BLOCKING 0x0 ;  /* 0x0000000000007b1d */ /* 0x000fe20000010000 */
[----:B------:R-:W-:Y:S02]  /*0820*/  UISETP.GT.U32.AND UP0, UPT, UR5, 0x1, UPT ;  /* 0x000000010500788c */ /* 0x000fe4000bf04070 */
[----:B------:R-:W-:-:S07]  /*0830*/  USHF.R.U32.HI UR6, URZ, 0x1, UR5 ;  /* 0x00000001ff067899 */ /* 0x000fce0008011605 */
[----:B------:R-:W-:Y:S01]  /*0840*/  UMOV UR5, UR6 ;  /* 0x0000000600057c82 */ /* 0x000fe20008000000 */
[----:B------:R-:W-:Y:S05]  /*0850*/  BRA.U UP0, `(.L_x_18) ;  /* 0xfffffffd00847547 */ /* 0x000fea000b83ffff */
.L_x_15:
[-C--:B------:R-:W-:Y:S02]  /*0860*/  ISETP.GE.AND P0, PT, R3, R2.reuse, PT ;  /* 0x000000020300720c */ /* 0x080fe40003f06270 */
[----:B------:R-:W-:-:S11]  /*0870*/  ISETP.GE.AND P1, PT, R5, R2, PT ;  /* 0x000000020500720c */ /* 0x000fd60003f26270 */
[----:B-1----:R-:W1:Y:S01]  /*0880*/  @!P0 LDS.128 R8, [R7] ;  /* 0x0000000007088984 */ /* 0x002e620000000c00 */
[----:B------:R-:W2:Y:S01]  /*0890*/  @!P0 LDC.64 R12, c[0x0][0x380] ;  /* 0x0000e000ff0c8b82 */ /* 0x000ea20000000a00 */
[----:B------:R-:W-:Y:S01]  /*08a0*/  @!P0 R2UR UR8, R16 ;  /* 0x00000000100882ca */ /* 0x000fe200000e0000 */
[----:B------:R-:W-:Y:S01]  /*08b0*/  @!P0 IMAD R3, R6, 0x2, R0 ;  /* 0x0000000206038824 */ /* 0x000fe200078e0200 */
[----:B------:R-:W-:-:S03]  /*08c0*/  @!P0 R2UR UR9, R17 ;  /* 0x00000000110982ca */ /* 0x000fc600000e0000 */
[----:B--2---:R-:W-:-:S10]  /*08d0*/  @!P0 IMAD.WIDE R2, R3, 0x10, R12 ;  /* 0x0000001003028825 */ /* 0x004fd400078e020c */
[----:B-1----:R1:W-:Y:S01]  /*08e0*/  @!P0 STG.E.128 desc[UR8][R2.64], R8 ;  /* 0x0000000802008986 */ /* 0x0023e2000c101d08 */
[----:B------:R-:W-:Y:S05]  /*08f0*/  @P1 EXIT ;  /* 0x000000000000194d */ /* 0x000fea0003800000 */
[--C-:B------:R-:W-:Y:S02]  /*0900*/  SHF.R.S32.HI R0, RZ, 0x1f, R5.reuse ;  /* 0x0000001fff007819 */ /* 0x100fe40000011405 */
[----:B------:R-:W-:Y:S02]  /*0910*/  R2UR UR4, R16 ;  /* 0x00000000100472ca */ /* 0x000fe400000e0000 */
[-C--:B------:R-:W-:Y:S02]  /*0920*/  LEA.HI R0, R0, R5.reuse, RZ, 0x4 ;  /* 0x0000000500007211 */ /* 0x080fe400078f20ff */
[----:B------:R-:W-:Y:S02]  /*0930*/  R2UR UR5, R17 ;  /* 0x00000000110572ca */ /* 0x000fe400000e0000 */
[----:B-1----:R-:W-:Y:S01]  /*0940*/  LEA.HI R3, R0, R5, RZ, 0x1c ;  /* 0x0000000500037211 */ /* 0x002fe200078fe0ff */
[----:B------:R-:W-:-:S03]  /*0950*/  IMAD R5, R6, 0x2, R5 ;  /* 0x0000000206057824 */ /* 0x000fc600078e0205 */
[----:B------:R-:W-:Y:S02]  /*0960*/  LEA R8, R3, R4, 0x4 ;  /* 0x0000000403087211 */ /* 0x000fe400078e20ff */
[----:B------:R-:W1:Y:S04]  /*0970*/  LDC.64 R2, c[0x0][0x380] ;  /* 0x0000e000ff027b82 */ /* 0x000e680000000a00 */
[----:B------:R-:W2:Y:S01]  /*0980*/  LDS.128 R8, [R8] ;  /* 0x0000000008087984 */ /* 0x000ea20000000c00 */
[----:B-1----:R-:W-:-:S05]  /*0990*/  IMAD.WIDE R2, R5, 0x10, R2 ;  /* 0x0000001005027825 */ /* 0x002fca00078e0202 */
[----:B--2---:R-:W-:Y:S01]  /*09a0*/  STG.E.128 desc[UR4][R2.64], R8 ;  /* 0x0000000802007986 */ /* 0x004fe2000c101d04 */
[----:B------:R-:W-:Y:S05]  /*09b0*/  EXIT ;  /* 0x000000000000794d */ /* 0x000fea0003800000 */
.L_x_19:
        /* <DEDUP_REMOVED lines=12> */
.L_x_57:


//--------------------- .text._Z8add_sumsPfS_i    --------------------------
	.section	.text._Z8add_sumsPfS_i,"ax",@progbits
	.align	128
        .global         _Z8add_sumsPfS_i
        .type           _Z8add_sumsPfS_i,@function
        .size           _Z8add_sumsPfS_i,(.L_x_58 - _Z8add_sumsPfS_i)
        .other          _Z8add_sumsPfS_i,@"STO_CUDA_ENTRY STV_DEFAULT"
_Z8add_sumsPfS_i:
.text._Z8add_sumsPfS_i:
        /* <DEDUP_REMOVED lines=14> */
[----:B------:R-:W-:-:S02]  /*00e0*/  @!P0 IMAD.IADD R7, R6, 0x1, R10 ;  /* 0x0000000106078824 */ /* 0x000fc400078e020a */
[----:B-1----:R-:W-:-:S04]  /*00f0*/  IMAD.WIDE.U32 R2, R9, 0x4, R2 ;  /* 0x0000000409027825 */ /* 0x002fc800078e0002 */
[----:B--2---:R-:W-:Y:S02]  /*0100*/  @!P0 IMAD.WIDE R4, R7, 0x4, R4 ;  /* 0x0000000407048825 */ /* 0x004fe400078e0204 */
[----:B0-----:R-:W2:Y:S04]  /*0110*/  @!P0 LDG.E R7, desc[UR4][R2.64] ;  /* 0x0000000402078981 */ /* 0x001ea8000c1e1900 */
[----:B------:R-:W2:Y:S01]  /*0120*/  @!P0 LDG.E R8, desc[UR4][R4.64] ;  /* 0x0000000404088981 */ /* 0x000ea2000c1e1900 */
[----:B------:R-:W-:-:S04]  /*0130*/  IADD3 R9, PT, PT, R0, 0x1, RZ ;  /* 0x0000000100097810 */ /* 0x000fc80007ffe0ff */
[----:B------:R-:W-:-:S04]  /*0140*/  LEA.HI R9, R9, R9, RZ, 0x1 ;  /* 0x0000000909097211 */ /* 0x000fc800078f08ff */
[----:B------:R-:W-:-:S04]  /*0150*/  LEA.HI.SX32 R9, R9, R10, 0x1f ;  /* 0x0000000a09097211 */ /* 0x000fc800078ffaff */
[----:B------:R-:W-:Y:S01]  /*0160*/  ISETP.GE.AND P1, PT, R9, R0, PT ;  /* 0x000000000900720c */ /* 0x000fe20003f26270 */
[----:B--2---:R-:W-:-:S05]  /*0170*/  @!P0 FADD R7, R7, R8 ;  /* 0x0000000807078221 */ /* 0x004fca0000000000 */
[----:B------:R0:W-:Y:S07]  /*0180*/  @!P0 STG.E desc[UR4][R4.64], R7 ;  /* 0x0000000704008986 */ /* 0x0001ee000c101904 */
[----:B------:R-:W-:Y:S05]  /*0190*/  @P1 EXIT ;  /* 0x000000000000194d */ /* 0x000fea0003800000 */
[----:B0-----:R-:W0:Y:S01]  /*01a0*/  LDC.64 R4, c[0x0][0x380] ;  /* 0x0000e000ff047b82 */ /* 0x001e220000000a00 */
[----:B------:R-:W-:Y:S01]  /*01b0*/  IMAD.IADD R9, R6, 0x1, R9 ;  /* 0x0000000106097824 */ /* 0x000fe200078e0209 */
[----:B------:R-:W2:Y:S03]  /*01c0*/  LDG.E R2, desc[UR4][R2.64] ;  /* 0x0000000402027981 */ /* 0x000ea6000c1e1900 */
[----:B0-----:R-:W-:-:S05]  /*01d0*/  IMAD.WIDE R4, R9, 0x4, R4 ;  /* 0x0000000409047825 */ /* 0x001fca00078e0204 */
[----:B------:R-:W2:Y:S02]  /*01e0*/  LDG.E R7, desc[UR4][R4.64] ;  /* 0x0000000404077981 */ /* 0x000ea4000c1e1900 */
[----:B--2---:R-:W-:-:S05]  /*01f0*/  FADD R7, R2, R7 ;  /* 0x0000000702077221 */ /* 0x004fca0000000000 */
[----:B------:R-:W-:Y:S01]  /*0200*/  STG.E desc[UR4][R4.64], R7 ;  /* 0x0000000704007986 */ /* 0x000fe2000c101904 */
[----:B------:R-:W-:Y:S05]  /*0210*/  EXIT ;  /* 0x000000000000794d */ /* 0x000fea0003800000 */
.L_x_20:
        /* <DEDUP_REMOVED lines=14> */
.L_x_58:


//--------------------- .text._Z17scan_padding_sumsPfS_iS_ --------------------------
	.section	.text._Z17scan_padding_sumsPfS_iS_,"ax",@progbits
	.align	128
        .global         _Z17scan_padding_sumsPfS_iS_
        .type           _Z17scan_padding_sumsPfS_iS_,@function
        .size           _Z17scan_padding_sumsPfS_iS_,(.L_x_59 - _Z17scan_padding_sumsPfS_iS_)
        .other          _Z17scan_padding_sumsPfS_iS_,@"STO_CUDA_ENTRY STV_DEFAULT"
_Z17scan_padding_sumsPfS_iS_:
.text._Z17scan_padding_sumsPfS_iS_:
        /* <DEDUP_REMOVED lines=16> */
[----:B------:R-:W-:-:S09]  /*0100*/  @!P0 IMAD.IADD R7, R2, 0x1, R5 ;  /* 0x0000000102078824 */ /* 0x000fd200078e0205 */
[----:B------:R-:W1:Y:S01]  /*0110*/  @!P1 LDC.64 R12, c[0x0][0x388] ;  /* 0x0000e200ff0c9b82 */ /* 0x000e620000000a00 */
[----:B------:R-:W-:Y:S02]  /*0120*/  @!P1 IMAD.IADD R9, R2, 0x1, R4 ;  /* 0x0000000102099824 */ /* 0x000fe400078e0204 */
[----:B0-----:R-:W-:-:S06]  /*0130*/  @!P0 IMAD.WIDE R10, R7, 0x4, R10 ;  /* 0x00000004070a8825 */ /* 0x001fcc00078e020a */
[----:B----4-:R-:W2:Y:S01]  /*0140*/  @!P0 LDG.E R10, desc[UR8][R10.64] ;  /* 0x000000080a0a8981 */ /* 0x010ea2000c1e1900 */
[----:B-1----:R-:W-:-:S06]  /*0150*/  @!P1 IMAD.WIDE R12, R9, 0x4, R12 ;  /* 0x00000004090c9825 */ /* 0x002fcc00078e020c */
[----:B------:R-:W3:Y:S01]  /*0160*/  @!P1 LDG.E R13, desc[UR8][R12.64] ;  /* 0x000000080c0d9981 */ /* 0x000ee2000c1e1900 */
[----:B------:R-:W0:Y:S01]  /*0170*/  S2UR UR5, SR_CgaCtaId ;  /* 0x00000000000579c3 */ /* 0x000e220000008800 */
[----:B------:R-:W-:Y:S01]  /*0180*/  UMOV UR4, 0x400 ;  /* 0x0000040000047882 */ /* 0x000fe20000000000 */
[----:B------:R-:W-:Y:S02]  /*0190*/  LEA.HI R7, R5, R5, RZ, 0x1c ;  /* 0x0000000505077211 */ /* 0x000fe400078fe0ff */
[----:B------:R-:W-:Y:S01]  /*01a0*/  LEA.HI R8, R4, R4, RZ, 0x1c ;  /* 0x0000000404087211 */ /* 0x000fe200078fe0ff */
[----:B0-----:R-:W-:-:S06]  /*01b0*/  ULEA UR4, UR5, UR4, 0x18 ;  /* 0x0000000405047291 */ /* 0x001fcc000f8ec0ff */
[----:B------:R-:W-:Y:S02]  /*01c0*/  LEA R7, R7, UR4, 0x2 ;  /* 0x0000000407077c11 */ /* 0x000fe4000f8e10ff */
[----:B------:R-:W-:Y:S01]  /*01d0*/  LEA R8, R8, UR4, 0x2 ;  /* 0x0000000408087c11 */ /* 0x000fe2000f8e10ff */
[----:B------:R-:W-:Y:S02]  /*01e0*/  UMOV UR5, 0x1 ;  /* 0x0000000100057882 */ /* 0x000fe40000000000 */
[----:B--2---:R0:W-:Y:S01]  /*01f0*/  @!P0 STS [R7], R10 ;  /* 0x0000000a07008388 */ /* 0x0041e20000000800 */
[----:B------:R-:W-:-:S03]  /*0200*/  ISETP.GE.U32.AND P0, PT, R3, 0x2, PT ;  /* 0x000000020300780c */ /* 0x000fc60003f06070 */
[----:B---3--:R0:W-:Y:S01]  /*0210*/  @!P1 STS [R8], R13 ;  /* 0x0000000d08009388 */ /* 0x0081e20000000800 */
[----:B------:R-:W-:Y:S09]  /*0220*/  BAR.SYNC.DEFER_BLOCKING 0x0 ;  /* 0x0000000000007b1d */ /* 0x000ff20000010000 */
[----:B------:R-:W-:Y:S05]  /*0230*/  @!P0 BRA `(.L_x_21) ;  /* 0x00000000006c8947 */ /* 0x000fea0003800000 */
[----:B------:R-:W-:Y:S01]  /*0240*/  VIADD R15, R5, 0x1 ;  /* 0x00000001050f7836 */ /* 0x000fe20000000000 */
[----:B------:R-:W-:-:S06]  /*0250*/  UMOV UR6, 0x1 ;  /* 0x0000000100067882 */ /* 0x000fcc0000000000 */
.L_x_24:
[----:B------:R-:W-:Y:S01]  /*0260*/  USHF.L.U32 UR5, UR6, 0x1, URZ ;  /* 0x0000000106057899 */ /* 0x000fe200080006ff */
[----:B------:R-:W-:Y:S05]  /*0270*/  BSSY.RECONVERGENT B0, `(.L_x_22) ;  /* 0x0000013000007945 */ /* 0x000fea0003800200 */
[----:B0-----:R-:W-:-:S05]  /*0280*/  IMAD R13, R15, UR5, RZ ;  /* 0x000000050f0d7c24 */ /* 0x001fca000f8e02ff */
[----:B------:R-:W-:-:S13]  /*0290*/  ISETP.GT.AND P0, PT, R13, R3, PT ;  /* 0x000000030d00720c */ /* 0x000fda0003f04270 */
[----:B------:R-:W-:Y:S05]  /*02a0*/  @P0 BRA `(.L_x_23) ;  /* 0x00000000003c0947 */ /* 0x000fea0003800000 */
[C---:B------:R-:W-:Y:S02]  /*02b0*/  VIADD R9, R13.reuse, 0xffffffff ;  /* 0xffffffff0d097836 */ /* 0x040fe40000000000 */
[----:B------:R-:W-:Y:S02]  /*02c0*/  VIADD R12, R13, -UR6 ;  /* 0x800000060d0c7c36 */ /* 0x000fe40008000000 */
[----:B------:R-:W-:Y:S01]  /*02d0*/  VIADD R10, R9, -UR6 ;  /* 0x80000006090a7c36 */ /* 0x000fe20008000000 */
[----:B------:R-:W-:-:S04]  /*02e0*/  SHF.R.S32.HI R14, RZ, 0x1f, R9 ;  /* 0x0000001fff0e7819 */ /* 0x000fc80000011409 */
[----:B------:R-:W-:Y:S02]  /*02f0*/  SHF.R.S32.HI R11, RZ, 0x1f, R10 ;  /* 0x0000001fff0b7819 */ /* 0x000fe4000001140a */
[----:B------:R-:W-:Y:S02]  /*0300*/  LEA.HI R14, R14, R9, RZ, 0x4 ;  /* 0x000000090e0e7211 */ /* 0x000fe400078f20ff */
[----:B------:R-:W-:Y:S02]  /*0310*/  LEA.HI R11, R11, R10, RZ, 0x4 ;  /* 0x0000000a0b0b7211 */ /* 0x000fe400078f20ff */
[----:B------:R-:W-:Y:S02]  /*0320*/  LEA.HI.SX32 R14, R14, R13, 0x1c ;  /* 0x0000000d0e0e7211 */ /* 0x000fe400078fe2ff */
[----:B------:R-:W-:Y:S02]  /*0330*/  LEA.HI.SX32 R11, R11, R12, 0x1c ;  /* 0x0000000c0b0b7211 */ /* 0x000fe400078fe2ff */
[----:B------:R-:W-:-:S02]  /*0340*/  LEA R14, R14, UR4, 0x2 ;  /* 0x000000040e0e7c11 */ /* 0x000fc4000f8e10ff */
[----:B------:R-:W-:-:S03]  /*0350*/  LEA R11, R11, UR4, 0x2 ;  /* 0x000000040b0b7c11 */ /* 0x000fc6000f8e10ff */
[----:B------:R-:W-:Y:S04]  /*0360*/  LDS R10, [R14+-0x4] ;  /* 0xfffffc000e0a7984 */ /* 0x000fe80000000800 */
[----:B------:R-:W0:Y:S02]  /*0370*/  LDS R11, [R11+-0x4] ;  /* 0xfffffc000b0b7984 */ /* 0x000e240000000800 */
[----:B0-----:R-:W-:-:S05]  /*0380*/  FADD R9, R11, R10 ;  /* 0x0000000a0b097221 */ /* 0x001fca0000000000 */
[----:B------:R0:W-:Y:S02]  /*0390*/  STS [R14+-0x4], R9 ;  /* 0xfffffc090e007388 */ /* 0x0001e40000000800 */
.L_x_23:
[----:B------:R-:W-:Y:S05]  /*03a0*/  BSYNC.RECONVERGENT B0 ;  /* 0x0000000000007941 */ /* 0x000fea0003800200 */
.L_x_22:
[----:B------:R-:W-:Y:S01]  /*03b0*/  BAR.SYNC.DEFER_BLOCKING 0x0 ;  /* 0x0000000000007b1d */ /* 0x000fe20000010000 */
[----:B------:R-:W-:-:S05]  /*03c0*/  ISETP.LE.AND P0, PT, R3, UR5, PT ;  /* 0x0000000503007c0c */ /* 0x000fca000bf03270 */
[----:B------:R-:W-:-:S08]  /*03d0*/  UMOV UR6, UR5 ;  /* 0x0000000500067c82 */ /* 0x000fd00008000000 */
[----:B------:R-:W-:Y:S05]  /*03e0*/  @!P0 BRA `(.L_x_24) ;  /* 0xfffffffc009c8947 */ /* 0x000fea000383ffff */
.L_x_21:
[----:B------:R-:W-:-:S04]  /*03f0*/  USHF.R.S32.HI UR6, URZ, 0x1, UR5 ;  /* 0x00000001ff067899 */ /* 0x000fc80008011405 */
[----:B------:R-:W-:-:S09]  /*0400*/  UISETP.GE.AND UP0, UPT, UR6, 0x1, UPT ;  /* 0x000000010600788c */ /* 0x000fd2000bf06270 */
[----:B------:R-:W-:Y:S05]  /*0410*/  BRA.U !UP0, `(.L_x_25) ;  /* 0x0000000108707547 */ /* 0x000fea000b800000 */
[----:B------:R-:W-:-:S07]  /*0420*/  VIADD R15, R5, 0x1 ;  /* 0x00000001050f7836 */ /* 0x000fce0000000000 */
.L_x_28:
[----:B------:R-:W-:Y:S01]  /*0430*/  ULOP3.LUT UR5, UR5, 0xfffffffe, URZ, 0xc0, !UPT ;  /* 0xfffffffe05057892 */ /* 0x000fe2000f8ec0ff */
[----:B------:R-:W-:Y:S05]  /*0440*/  BSSY.RECONVERGENT B0, `(.L_x_26) ;  /* 0x0000014000007945 */ /* 0x000fea0003800200 */
[----:B------:R-:W-:Y:S01]  /*0450*/  IMAD R12, R15, UR5, RZ ;  /* 0x000000050f0c7c24 */ /* 0x000fe2000f8e02ff */
[----:B------:R-:W-:-:S03]  /*0460*/  UMOV UR5, UR6 ;  /* 0x0000000600057c82 */ /* 0x000fc60008000000 */
[----:B0-----:R-:W-:-:S04]  /*0470*/  VIADD R14, R12, 0xffffffff ;  /* 0xffffffff0c0e7836 */ /* 0x001fc80000000000 */
        /* <DEDUP_REMOVED lines=8> */
[----:B------:R-:W-:Y:S02]  /*0500*/  LEA.HI.SX32 R9, R9, R12, 0x1c ;  /* 0x0000000c09097211 */ /* 0x000fe400078fe2ff */
[----:B------:R-:W-:-:S02]  /*0510*/  LEA.HI.SX32 R10, R10, R11, 0x1c ;  /* 0x0000000b0a0a7211 */ /* 0x000fc400078fe2ff */
[----:B------:R-:W-:Y:S02]  /*0520*/  LEA R9, R9, UR4, 0x2 ;  /* 0x0000000409097c11 */ /* 0x000fe4000f8e10ff */
[----:B------:R-:W-:-:S04]  /*0530*/  LEA R10, R10, UR4, 0x2 ;  /* 0x000000040a0a7c11 */ /* 0x000fc8000f8e10ff */
[----:B------:R-:W-:Y:S04]  /*0540*/  LDS R9, [R9+-0x4] ;  /* 0xfffffc0009097984 */ /* 0x000fe80000000800 */
[----:B------:R-:W0:Y:S02]  /*0550*/  LDS R12, [R10+-0x4] ;  /* 0xfffffc000a0c7984 */ /* 0x000e240000000800 */
[----:B0-----:R-:W-:-:S05]  /*0560*/  FADD R11, R9, R12 ;  /* 0x0000000c090b7221 */ /* 0x001fca0000000000 */
[----:B------:R0:W-:Y:S02]  /*0570*/  STS [R10+-0x4], R11 ;  /* 0xfffffc0b0a007388 */ /* 0x0001e40000000800 */
.L_x_27:
[----:B------:R-:W-:Y:S05]  /*0580*/  BSYNC.RECONVERGENT B0 ;  /* 0x0000000000007941 */ /* 0x000fea0003800200 */
.L_x_26:
[----:B------:R-:W-:Y:S01]  /*0590*/  BAR.SYNC.DEFER_BLOCKING 0x0 ;  /* 0x0000000000007b1d */ /* 0x000fe20000010000 */
[----:B------:R-:W-:Y:S02]  /*05a0*/  UISETP.GT.U32.AND UP0, UPT, UR6, 0x1, UPT ;  /* 0x000000010600788c */ /* 0x000fe4000bf04070 */
[----:B------:R-:W-:-:S07]  /*05b0*/  USHF.R.U32.HI UR7, URZ, 0x1, UR6 ;  /* 0x00000001ff077899 */ /* 0x000fce0008011606 */
[----:B------:R-:W-:Y:S01]  /*05c0*/  UMOV UR6, UR7 ;  /* 0x0000000700067c82 */ /* 0x000fe20008000000 */
[----:B------:R-:W-:Y:S05]  /*05d0*/  BRA.U UP0, `(.L_x_28) ;  /* 0xfffffffd00947547 */ /* 0x000fea000b83ffff */
.L_x_25:
[-C--:B------:R-:W-:Y:S02]  /*05e0*/  ISETP.GE.U32.AND P1, PT, R6, R3.reuse, PT ;  /* 0x000000030600720c */ /* 0x080fe40003f26070 */
[----:B------:R-:W-:Y:S02]  /*05f0*/  ISETP.GE.U32.AND P2, PT, R4, R3, PT ;  /* 0x000000030400720c */ /* 0x000fe40003f46070 */
[----:B------:R-:W-:-:S09]  /*0600*/  ISETP.NE.AND P0, PT, R5, RZ, PT ;  /* 0x000000ff0500720c */ /* 0x000fd20003f05270 */
[----:B0-----:R-:W0:Y:S01]  /*0610*/  @!P1 LDS R7, [R7] ;  /* 0x0000000007079984 */ /* 0x001e220000000800 */
[----:B------:R-:W1:Y:S01]  /*0620*/  @!P1 LDC.64 R10, c[0x0][0x380] ;  /* 0x0000e000ff0a9b82 */ /* 0x000e620000000a00 */
[C---:B------:R-:W-:Y:S02]  /*0630*/  @!P1 IMAD.IADD R15, R2.reuse, 0x1, R5 ;  /* 0x00000001020f9824 */ /* 0x040fe400078e0205 */
[----:B------:R-:W2:Y:S01]  /*0640*/  @!P2 LDS R9, [R8] ;  /* 0x000000000809a984 */ /* 0x000ea20000000800 */
[----:B------:R-:W-:-:S04]  /*0650*/  @!P2 IMAD.IADD R17, R2, 0x1, R4 ;  /* 0x000000010211a824 */ /* 0x000fc800078e0204 */
[----:B------:R-:W3:Y:S01]  /*0660*/  @!P2 LDC.64 R12, c[0x0][0x380] ;  /* 0x0000e000ff0cab82 */ /* 0x000ee20000000a00 */
[----:B-1----:R-:W-:-:S04]  /*0670*/  @!P1 IMAD.WIDE R10, R15, 0x4, R10 ;  /* 0x000000040f0a9825 */ /* 0x002fc800078e020a */
[----:B---3--:R-:W-:Y:S01]  /*0680*/  @!P2 IMAD.WIDE R12, R17, 0x4, R12 ;  /* 0x00000004110ca825 */ /* 0x008fe200078e020c */
[----:B0-----:R0:W-:Y:S04]  /*0690*/  @!P1 STG.E desc[UR8][R10.64], R7 ;  /* 0x000000070a009986 */ /* 0x0011e8000c101908 */
[----:B--2---:R0:W-:Y:S01]  /*06a0*/  @!P2 STG.E desc[UR8][R12.64], R9 ;  /* 0x000000090c00a986 */ /* 0x0041e2000c101908 */
[----:B------:R-:W-:Y:S06]  /*06b0*/  BAR.SYNC.DEFER_BLOCKING 0x0 ;  /* 0x0000000000007b1d */ /* 0x000fec0000010000 */
[----:B------:R-:W-:Y:S05]  /*06c0*/  @P0 EXIT ;  /* 0x000000000000094d */ /* 0x000fea0003800000 */
[----:B------:R-:W1:Y:S01]  /*06d0*/  LDC.64 R4, c[0x0][0x380] ;  /* 0x0000e000ff047b82 */ /* 0x000e620000000a00 */
[----:B------:R-:W-:-:S05]  /*06e0*/  IADD3 R3, PT, PT, R2, -0x1, R3 ;  /* 0xffffffff02037810 */ /* 0x000fca0007ffe003 */
[----:B-1----:R-:W-:Y:S02]  /*06f0*/  IMAD.WIDE.U32 R2, R3, 0x4, R4 ;  /* 0x0000000403027825 */ /* 0x002fe400078e0004 */
[----:B------:R-:W1:Y:S04]  /*0700*/  LDC.64 R4, c[0x0][0x398] ;  /* 0x0000e600ff047b82 */ /* 0x000e680000000a00 */
[----:B------:R-:W2:Y:S01]  /*0710*/  LDG.E R3, desc[UR8][R2.64] ;  /* 0x0000000802037981 */ /* 0x000ea2000c1e1900 */
[----:B-1----:R-:W-:-:S05]  /*0720*/  IMAD.WIDE.U32 R4, R0, 0x4, R4 ;  /* 0x0000000400047825 */ /* 0x002fca00078e0004 */
[----:B--2---:R-:W-:Y:S01]  /*0730*/  STG.E desc[UR8][R4.64], R3 ;  /* 0x0000000304007986 */ /* 0x004fe2000c101908 */
[----:B------:R-:W-:Y:S05]  /*0740*/  EXIT ;  /* 0x000000000000794d */ /* 0x000fea0003800000 */
.L_x_29:
        /* <DEDUP_REMOVED lines=11> */
.L_x_59:


//--------------------- .text._Z12scan_paddingPfS_i --------------------------
	.section	.text._Z12scan_paddingPfS_i,"ax",@progbits
	.align	128
        .global         _Z12scan_paddingPfS_i
        .type           _Z12scan_paddingPfS_i,@function
        .size           _Z12scan_paddingPfS_i,(.L_x_60 - _Z12scan_paddingPfS_i)
        .other          _Z12scan_paddingPfS_i,@"STO_CUDA_ENTRY STV_DEFAULT"
_Z12scan_paddingPfS_i:
.text._Z12scan_paddingPfS_i:
[----:B------:R-:W0:Y:S08]  /*0000*/  LDC R1, c[0x0][0x37c] ;  /* 0x0000df00ff017b82 */ /* 0x000e300000000800 */
[----:B------:R-:W1:Y:S02]  /*0010*/  S2UR UR36, SR_CTAID.X ;  /* 0x00000000002479c3 */ /* 0x000e640000002500 */
[----:B-1----:R-:W-:-:S09]  /*0020*/  UISETP.NE.AND UP0, UPT, UR36, URZ, UPT ;  /* 0x000000ff2400728c */ /* 0x002fd2000bf05270 */
[----:B------:R-:W-:Y:S05]  /*0030*/  BRA.U !UP0, `(.L_x_30) ;  /* 0x0000000108407547 */ /* 0x000fea000b800000 */
[----:B------:R-:W-:Y:S01]  /*0040*/  MOV R0, 0x20 ;  /* 0x0000002000007802 */ /* 0x000fe20000000f00 */
[----:B------:R-:W1:Y:S01]  /*0050*/  LDCU.64 UR4, c[0x4][0x10] ;  /* 0x01000200ff0477ac */ /* 0x000e620008000a00 */
[----:B------:R-:W-:Y:S02]  /*0060*/  IMAD.MOV.U32 R8, RZ, RZ, 0x99 ;  /* 0x00000099ff087424 */ /* 0x000fe400078e00ff */
[----:B------:R2:W3:Y:S01]  /*0070*/  LDC.64 R2, c[0x4][R0] ;  /* 0x0100000000027b82 */ /* 0x0004e20000000a00 */
[----:B------:R-:W4:Y:S01]  /*0080*/  LDCU.64 UR6, c[0x4][0x18] ;  /* 0x01000300ff0677ac */ /* 0x000f220008000a00 */
[----:B------:R-:W-:Y:S02]  /*0090*/  IMAD.MOV.U32 R12, RZ, RZ, 0x1 ;  /* 0x00000001ff0c7424 */ /* 0x000fe400078e00ff */
[----:B------:R-:W-:Y:S01]  /*00a0*/  IMAD.MOV.U32 R13, RZ, RZ, RZ ;  /* 0x000000ffff0d7224 */ /* 0x000fe200078e00ff */
[----:B------:R-:W5:Y:S01]  /*00b0*/  LDCU.64 UR8, c[0x4][URZ] ;  /* 0x01000000ff0877ac */ /* 0x000f620008000a00 */
[----:B-1----:R-:W-:-:S02]  /*00c0*/  IMAD.U32 R4, RZ, RZ, UR4 ;  /* 0x00000004ff047e24 */ /* 0x002fc4000f8e00ff */
[----:B------:R-:W-:Y:S02]  /*00d0*/  IMAD.U32 R5, RZ, RZ, UR5 ;  /* 0x00000005ff057e24 */ /* 0x000fe4000f8e00ff */
[----:B----4-:R-:W-:Y:S02]  /*00e0*/  IMAD.U32 R6, RZ, RZ, UR6 ;  /* 0x00000006ff067e24 */ /* 0x010fe4000f8e00ff */
[----:B------:R-:W-:Y:S02]  /*00f0*/  IMAD.U32 R7, RZ, RZ, UR7 ;  /* 0x00000007ff077e24 */ /* 0x000fe4000f8e00ff */
[----:B-----5:R-:W-:Y:S02]  /*0100*/  IMAD.U32 R10, RZ, RZ, UR8 ;  /* 0x00000008ff0a7e24 */ /* 0x020fe4000f8e00ff */
[----:B--2---:R-:W-:-:S07]  /*0110*/  IMAD.U32 R11, RZ, RZ, UR9 ;  /* 0x00000009ff0b7e24 */ /* 0x004fce000f8e00ff */
[----:B------:R-:W-:-:S07]  /*0120*/  LEPC R20, `(.L_x_30) ;  /* 0x000000001014794e */ /* 0x000fce0000000000 */
[----:B0--3--:R-:W-:Y:S05]  /*0130*/  CALL.ABS.NOINC R2 ;  /* 0x0000000002007343 */ /* 0x009fea0003c00000 */
.L_x_30:
[----:B------:R-:W1:Y:S01]  /*0140*/  S2R R2, SR_TID.X ;  /* 0x0000000000027919 */ /* 0x000e620000002100 */
[----:B------:R-:W2:Y:S01]  /*0150*/  LDCU UR4, c[0x0][0x390] ;  /* 0x00007200ff0477ac */ /* 0x000ea20008000800 */
[----:B------:R-:W3:Y:S01]  /*0160*/  LDC.64 R12, c[0x0][0x358] ;  /* 0x0000d600ff0c7b82 */ /* 0x000ee20000000a00 */
[----:B--2---:R-:W-:-:S04]  /*0170*/  IMAD.U32 R5, RZ, RZ, UR4 ;  /* 0x00000004ff057e24 */ /* 0x004fc8000f8e00ff */
[----:B------:R-:W-:-:S05]  /*0180*/  VIADD R0, R5, 0x1 ;  /* 0x0000000105007836 */ /* 0x000fca0000000000 */
[----:B------:R-:W-:Y:S01]  /*0190*/  LEA.HI R3, R0, R0, RZ, 0x1 ;  /* 0x0000000000037211 */ /* 0x000fe200078f08ff */
[----:B-1----:R-:W-:-:S03]  /*01a0*/  IMAD.SHL.U32 R4, R2, 0x2, RZ ;  /* 0x0000000202047824 */ /* 0x002fc600078e00ff */
[----:B------:R-:W-:Y:S02]  /*01b0*/  LEA.HI.SX32 R0, R3, R2, 0x1f ;  /* 0x0000000203007211 */ /* 0x000fe400078ffaff */
[----:B------:R-:W1:Y:S01]  /*01c0*/  LDC R3, c[0x0][0x360] ;  /* 0x0000d800ff037b82 */ /* 0x000e620000000800 */
[-C--:B------:R-:W-:Y:S02]  /*01d0*/  ISETP.GE.AND P0, PT, R4, R5.reuse, PT ;  /* 0x000000050400720c */ /* 0x080fe40003f06270 */
[----:B------:R-:W-:-:S11]  /*01e0*/  ISETP.GE.AND P1, PT, R0, R5, PT ;  /* 0x000000050000720c */ /* 0x000fd60003f26270 */
[----:B------:R-:W2:Y:S01]  /*01f0*/  @!P0 LDC.64 R8, c[0x0][0x388] ;  /* 0x0000e200ff088b82 */ /* 0x000ea20000000a00 */
[C---:B---3--:R-:W-:Y:S02]  /*0200*/  @!P0 R2UR UR4, R12.reuse ;  /* 0x000000000c0482ca */ /* 0x048fe400000e0000 */
[C---:B------:R-:W-:Y:S02]  /*0210*/  @!P0 R2UR UR5, R13.reuse ;  /* 0x000000000d0582ca */ /* 0x040fe400000e0000 */
[----:B------:R-:W-:Y:S02]  /*0220*/  @!P1 R2UR UR6, R12 ;  /* 0x000000000c0692ca */ /* 0x000fe400000e0000 */
[----:B------:R-:W-:Y:S01]  /*0230*/  @!P1 R2UR UR7, R13 ;  /* 0x000000000d0792ca */ /* 0x000fe200000e0000 */
[----:B------:R-:W3:Y:S01]  /*0240*/  @!P1 LDC.64 R10, c[0x0][0x388] ;  /* 0x0000e200ff0a9b82 */ /* 0x000ee20000000a00 */
[----:B-1----:R-:W-:-:S04]  /*0250*/  IMAD R3, R3, UR36, RZ ;  /* 0x0000002403037c24 */ /* 0x002fc8000f8e02ff */
[C---:B------:R-:W-:Y:S02]  /*0260*/  @!P0 IMAD R7, R3.reuse, 0x2, R2 ;  /* 0x0000000203078824 */ /* 0x040fe400078e0202 */
[----:B------:R-:W-:Y:S02]  /*0270*/  @!P1 IMAD R15, R3, 0x2, R0 ;  /* 0x00000002030f9824 */ /* 0x000fe400078e0200 */
[----:B--2---:R-:W-:-:S06]  /*0280*/  @!P0 IMAD.WIDE R8, R7, 0x4, R8 ;  /* 0x0000000407088825 */ /* 0x004fcc00078e0208 */
[----:B------:R-:W2:Y:S01]  /*0290*/  @!P0 LDG.E R8, desc[UR4][R8.64] ;  /* 0x0000000408088981 */ /* 0x000ea2000c1e1900 */
[----:B---3--:R-:W-:-:S06]  /*02a0*/  @!P1 IMAD.WIDE R10, R15, 0x4, R10 ;  /* 0x000000040f0a9825 */ /* 0x008fcc00078e020a */
[----:B------:R-:W3:Y:S01]  /*02b0*/  @!P1 LDG.E R10, desc[UR6][R10.64] ;  /* 0x000000060a0a9981 */ /* 0x000ee2000c1e1900 */
[----:B------:R-:W1:Y:S01]  /*02c0*/  S2R R17, SR_CgaCtaId ;  /* 0x0000000000117919 */ /* 0x000e620000008800 */
[----:B------:R-:W-:Y:S02]  /*02d0*/  @!P1 SHF.R.S32.HI R7, RZ, 0x1f, R0 ;  /* 0x0000001fff079819 */ /* 0x000fe40000011400 */
[----:B------:R-:W-:Y:S02]  /*02e0*/  MOV R6, 0x400 ;  /* 0x0000040000067802 */ /* 0x000fe40000000f00 */
[----:B------:R-:W-:Y:S02]  /*02f0*/  @!P1 LEA.HI R15, R7, R0, RZ, 0x4 ;  /* 0x00000000070f9211 */ /* 0x000fe400078f20ff */
[----:B------:R-:W-:Y:S02]  /*0300*/  LEA.HI R7, R2, R2, RZ, 0x1c ;  /* 0x0000000202077211 */ /* 0x000fe400078fe0ff */
[----:B------:R-:W-:-:S02]  /*0310*/  @!P1 LEA.HI.SX32 R15, R15, R0, 0x1c ;  /* 0x000000000f0f9211 */ /* 0x000fc400078fe2ff */
[----:B-1----:R-:W-:-:S05]  /*0320*/  LEA R6, R17, R6, 0x18 ;  /* 0x0000000611067211 */ /* 0x002fca00078ec0ff */
[--C-:B------:R-:W-:Y:S02]  /*0330*/  IMAD R7, R7, 0x4, R6.reuse ;  /* 0x0000000407077824 */ /* 0x100fe400078e0206 */
[----:B------:R-:W-:Y:S01]  /*0340*/  @!P1 IMAD R15, R15, 0x4, R6 ;  /* 0x000000040f0f9824 */ /* 0x000fe200078e0206 */
[----:B------:R-:W-:Y:S05]  /*0350*/  WARPSYNC.ALL ;  /* 0x0000000000007948 */ /* 0x000fea0003800000 */
[----:B--2---:R1:W-:Y:S04]  /*0360*/  @!P0 STS [R7], R8 ;  /* 0x0000000807008388 */ /* 0x0043e80000000800 */
[----:B---3--:R1:W-:Y:S01]  /*0370*/  @!P1 STS [R15], R10 ;  /* 0x0000000a0f009388 */ /* 0x0083e20000000800 */
[----:B------:R-:W-:Y:S01]  /*0380*/  BAR.SYNC.DEFER_BLOCKING 0x0 ;  /* 0x0000000000007b1d */ /* 0x000fe20000010000 */
[----:B------:R-:W-:-:S05]  /*0390*/  ISETP.GE.AND P0, PT, R5, 0x2, PT ;  /* 0x000000020500780c */ /* 0x000fca0003f06270 */
[----:B------:R-:W-:-:S08]  /*03a0*/  UMOV UR4, 0x1 ;  /* 0x0000000100047882 */ /* 0x000fd00000000000 */
[----:B-1----:R-:W-:Y:S05]  /*03b0*/  @!P0 BRA `(.L_x_31) ;  /* 0x0000000000748947 */ /* 0x002fea0003800000 */
[----:B------:R-:W-:Y:S01]  /*03c0*/  IADD3 R16, PT, PT, R2, 0x1, RZ ;  /* 0x0000000102107810 */ /* 0x000fe20007ffe0ff */
[----:B------:R-:W1:Y:S01]  /*03d0*/  LDCU UR6, c[0x0][0x390] ;  /* 0x00007200ff0677ac */ /* 0x000e620008000800 */
[----:B------:R-:W-:-:S05]  /*03e0*/  UMOV UR5, 0x1 ;  /* 0x0000000100057882 */ /* 0x000fca0000000000 */
.L_x_34:
[----:B------:R-:W-:Y:S01]  /*03f0*/  USHF.L.U32 UR4, UR5, 0x1, URZ ;  /* 0x0000000105047899 */ /* 0x000fe200080006ff */
[----:B-1----:R-:W-:Y:S01]  /*0400*/  IMAD.U32 R5, RZ, RZ, UR6 ;  /* 0x00000006ff057e24 */ /* 0x002fe2000f8e00ff */
[----:B------:R-:W-:Y:S04]  /*0410*/  BSSY.RECONVERGENT B0, `(.L_x_32) ;  /* 0x0000013000007945 */ /* 0x000fe80003800200 */
[----:B------:R-:W-:-:S05]  /*0420*/  IMAD R14, R16, UR4, RZ ;  /* 0x00000004100e7c24 */ /* 0x000fca000f8e02ff */
        /* <DEDUP_REMOVED lines=10> */
[----:B------:R-:W-:-:S03]  /*04d0*/  LEA.HI.SX32 R11, R10, R11, 0x1c ;  /* 0x0000000b0a0b7211 */ /* 0x000fc600078fe2ff */
[--C-:B------:R-:W-:Y:S02]  /*04e0*/  IMAD R15, R15, 0x4, R6.reuse ;  /* 0x000000040f0f7824 */ /* 0x100fe400078e0206 */
[----:B------:R-:W-:-:S03]  /*04f0*/  IMAD R11, R11, 0x4, R6 ;  /* 0x000000040b0b7824 */ /* 0x000fc600078e0206 */
[----:B------:R-:W-:Y:S04]  /*0500*/  LDS R8, [R15+-0x4] ;  /* 0xfffffc000f087984 */ /* 0x000fe80000000800 */
[----:B------:R-:W1:Y:S02]  /*0510*/  LDS R11, [R11+-0x4] ;  /* 0xfffffc000b0b7984 */ /* 0x000e640000000800 */
[----:B-1----:R-:W-:-:S05]  /*0520*/  FADD R8, R11, R8 ;  /* 0x000000080b087221 */ /* 0x002fca0000000000 */
[----:B------:R1:W-:Y:S02]  /*0530*/  STS [R15+-0x4], R8 ;  /* 0xfffffc080f007388 */ /* 0x0003e40000000800 */
.L_x_33:
[----:B------:R-:W-:Y:S05]  /*0540*/  BSYNC.RECONVERGENT B0 ;  /* 0x0000000000007941 */ /* 0x000fea0003800200 */
.L_x_32:
[----:B------:R-:W-:Y:S01]  /*0550*/  BAR.SYNC.DEFER_BLOCKING 0x0 ;  /* 0x0000000000007b1d */ /* 0x000fe20000010000 */
[----:B------:R-:W-:-:S05]  /*0560*/  ISETP.LE.AND P0, PT, R5, UR4, PT ;  /* 0x0000000405007c0c */ /* 0x000fca000bf03270 */
[----:B------:R-:W-:-:S08]  /*0570*/  UMOV UR5, UR4 ;  /* 0x0000000400057c82 */ /* 0x000fd00008000000 */
[----:B------:R-:W-:Y:S05]  /*0580*/  @!P0 BRA `(.L_x_34) ;  /* 0xfffffffc00988947 */ /* 0x000fea000383ffff */
.L_x_31:
[----:B------:R-:W-:-:S04]  /*0590*/  USHF.R.S32.HI UR5, URZ, 0x1, UR4 ;  /* 0x00000001ff057899 */ /* 0x000fc80008011404 */
[----:B------:R-:W-:-:S09]  /*05a0*/  UISETP.GE.AND UP0, UPT, UR5, 0x1, UPT ;  /* 0x000000010500788c */ /* 0x000fd2000bf06270 */
[----:B------:R-:W-:Y:S05]  /*05b0*/  BRA.U !UP0, `(.L_x_35) ;  /* 0x0000000108787547 */ /* 0x000fea000b800000 */
[----:B------:R-:W-:Y:S01]  /*05c0*/  VIADD R14, R2, 0x1 ;  /* 0x00000001020e7836 */ /* 0x000fe20000000000 */
[----:B------:R-:W2:Y:S06]  /*05d0*/  LDCU UR7, c[0x0][0x390] ;  /* 0x00007200ff0777ac */ /* 0x000eac0008000800 */
.L_x_38:
[----:B------:R-:W-:Y:S01]  /*05e0*/  ULOP3.LUT UR4, UR4, 0xfffffffe, URZ, 0xc0, !UPT ;  /* 0xfffffffe04047892 */ /* 0x000fe2000f8ec0ff */
[----:B--2---:R-:W-:Y:S01]  /*05f0*/  MOV R5, UR7 ;  /* 0x0000000700057c02 */ /* 0x004fe20008000f00 */
[----:B------:R-:W-:Y:S04]  /*0600*/  BSSY.RECONVERGENT B0, `(.L_x_36) ;  /* 0x0000014000007945 */ /* 0x000fe80003800200 */
[----:B-1----:R-:W-:Y:S01]  /*0610*/  IMAD R15, R14, UR4, RZ ;  /* 0x000000040e0f7c24 */ /* 0x002fe2000f8e02ff */
[----:B------:R-:W-:-:S03]  /*0620*/  UMOV UR4, UR5 ;  /* 0x0000000500047c82 */ /* 0x000fc60008000000 */
[----:B------:R-:W-:-:S04]  /*0630*/  VIADD R17, R15, 0xffffffff ;  /* 0xffffffff0f117836 */ /* 0x000fc80000000000 */
        /* <DEDUP_REMOVED lines=9> */
[----:B------:R-:W-:-:S03]  /*06d0*/  LEA.HI.SX32 R11, R10, R11, 0x1c ;  /* 0x0000000b0a0b7211 */ /* 0x000fc600078fe2ff */
[--C-:B------:R-:W-:Y:S02]  /*06e0*/  IMAD R9, R9, 0x4, R6.reuse ;  /* 0x0000000409097824 */ /* 0x100fe400078e0206 */
[----:B------:R-:W-:-:S04]  /*06f0*/  IMAD R11, R11, 0x4, R6 ;  /* 0x000000040b0b7824 */ /* 0x000fc800078e0206 */
[----:B------:R-:W-:Y:S04]  /*0700*/  LDS R9, [R9+-0x4] ;  /* 0xfffffc0009097984 */ /* 0x000fe80000000800 */
[----:B------:R-:W1:Y:S02]  /*0710*/  LDS R8, [R11+-0x4] ;  /* 0xfffffc000b087984 */ /* 0x000e640000000800 */
[----:B-1----:R-:W-:-:S05]  /*0720*/  FADD R8, R9, R8 ;  /* 0x0000000809087221 */ /* 0x002fca0000000000 */
[----:B------:R1:W-:Y:S02]  /*0730*/  STS [R11+-0x4], R8 ;  /* 0xfffffc080b007388 */ /* 0x0003e40000000800 */
.L_x_37:
[----:B------:R-:W-:Y:S05]  /*0740*/  BSYNC.RECONVERGENT B0 ;  /* 0x0000000000007941 */ /* 0x000fea0003800200 */
.L_x_36:
[----:B------:R-:W-:Y:S01]  /*0750*/  BAR.SYNC.DEFER_BLOCKING 0x0 ;  /* 0x0000000000007b1d */ /* 0x000fe20000010000 */
[----:B------:R-:W-:Y:S02]  /*0760*/  UISETP.GT.U32.AND UP0, UPT, UR5, 0x1, UPT ;  /* 0x000000010500788c */ /* 0x000fe4000bf04070 */
[----:B------:R-:W-:-:S07]  /*0770*/  USHF.R.U32.HI UR6, URZ, 0x1, UR5 ;  /* 0x00000001ff067899 */ /* 0x000fce0008011605 */
[----:B------:R-:W-:Y:S01]  /*0780*/  UMOV UR5, UR6 ;  /* 0x0000000600057c82 */ /* 0x000fe20008000000 */
[----:B------:R-:W-:Y:S05]  /*0790*/  BRA.U UP0, `(.L_x_38) ;  /* 0xfffffffd00907547 */ /* 0x000fea000b83ffff */
.L_x_35:
[-C--:B------:R-:W-:Y:S02]  /*07a0*/  ISETP.GE.AND P0, PT, R4, R5.reuse, PT ;  /* 0x000000050400720c */ /* 0x080fe40003f06270 */
[----:B------:R-:W-:-:S11]  /*07b0*/  ISETP.GE.AND P1, PT, R0, R5, PT ;  /* 0x000000050000720c */ /* 0x000fd60003f26270 */
[----:B------:R-:W2:Y:S01]  /*07c0*/  @!P0 LDS R7, [R7] ;  /* 0x0000000007078984 */ /* 0x000ea20000000800 */
[----:B-1----:R-:W1:Y:S01]  /*07d0*/  @!P0 LDC.64 R8, c[0x0][0x380] ;  /* 0x0000e000ff088b82 */ /* 0x002e620000000a00 */
[----:B------:R-:W-:Y:S01]  /*07e0*/  @!P0 R2UR UR8, R12 ;  /* 0x000000000c0882ca */ /* 0x000fe200000e0000 */
[----:B------:R-:W-:Y:S01]  /*07f0*/  @!P0 IMAD R11, R3, 0x2, R2 ;  /* 0x00000002030b8824 */ /* 0x000fe200078e0202 */
[----:B------:R-:W-:-:S03]  /*0800*/  @!P0 R2UR UR9, R13 ;  /* 0x000000000d0982ca */ /* 0x000fc600000e0000 */
[----:B-1----:R-:W-:-:S10]  /*0810*/  @!P0 IMAD.WIDE R4, R11, 0x4, R8 ;  /* 0x000000040b048825 */ /* 0x002fd400078e0208 */
[----:B--2---:R1:W-:Y:S01]  /*0820*/  @!P0 STG.E desc[UR8][R4.64], R7 ;  /* 0x0000000704008986 */ /* 0x0043e2000c101908 */
[----:B------:R-:W-:Y:S05]  /*0830*/  @P1 EXIT ;  /* 0x000000000000194d */ /* 0x000fea0003800000 */
[--C-:B-1----:R-:W-:Y:S01]  /*0840*/  SHF.R.S32.HI R5, RZ, 0x1f, R0.reuse ;  /* 0x0000001fff057819 */ /* 0x102fe20000011400 */
[----:B------:R-:W-:Y:S01]  /*0850*/  IMAD R3, R3, 0x2, R0 ;  /* 0x0000000203037824 */ /* 0x000fe200078e0200 */
[----:B------:R-:W-:Y:S02]  /*0860*/  R2UR UR4, R12 ;  /* 0x000000000c0472ca */ /* 0x000fe400000e0000 */
[-C--:B------:R-:W-:Y:S02]  /*0870*/  LEA.HI R5, R5, R0.reuse, RZ, 0x4 ;  /* 0x0000000005057211 */ /* 0x080fe400078f20ff */
[----:B------:R-:W-:Y:S02]  /*0880*/  R2UR UR5, R13 ;  /* 0x000000000d0572ca */ /* 0x000fe400000e0000 */
[----:B------:R-:W-:-:S05]  /*0890*/  LEA.HI.SX32 R5, R5, R0, 0x1c ;  /* 0x0000000005057211 */ /* 0x000fca00078fe2ff */
[----:B------:R-:W-:Y:S02]  /*08a0*/  IMAD R7, R5, 0x4, R6 ;  /* 0x0000000405077824 */ /* 0x000fe400078e0206 */
[----:B------:R-:W1:Y:S04]  /*08b0*/  LDC.64 R4, c[0x0][0x380] ;  /* 0x0000e000ff047b82 */ /* 0x000e680000000a00 */
[----:B------:R-:W2:Y:S01]  /*08c0*/  LDS R7, [R7] ;  /* 0x0000000007077984 */ /* 0x000ea20000000800 */
[----:B-1----:R-:W-:-:S05]  /*08d0*/  IMAD.WIDE R2, R3, 0x4, R4 ;  /* 0x0000000403027825 */ /* 0x002fca00078e0204 */
[----:B--2---:R-:W-:Y:S01]  /*08e0*/  STG.E desc[UR4][R2.64], R7 ;  /* 0x0000000702007986 */ /* 0x004fe2000c101904 */
[----:B------:R-:W-:Y:S05]  /*08f0*/  EXIT ;  /* 0x000000000000794d */ /* 0x000fea0003800000 */
.L_x_39:
        /* <DEDUP_REMOVED lines=16> */
.L_x_60:


//--------------------- .text._Z4scanPfS_i        --------------------------
	.section	.text._Z4scanPfS_i,"ax",@progbits
	.align	128
        .global         _Z4scanPfS_i
        .type           _Z4scanPfS_i,@function
        .size           _Z4scanPfS_i,(.L_x_61 - _Z4scanPfS_i)
        .other          _Z4scanPfS_i,@"STO_CUDA_ENTRY STV_DEFAULT"
_Z4scanPfS_i:
.text._Z4scanPfS_i:
[----:B------:R-:W-:Y:S01]  /*0000*/  LDC R1, c[0x0][0x37c] ;  /* 0x0000df00ff017b82 */ /* 0x000fe20000000800 */
[----:B------:R-:W0:Y:S01]  /*0010*/  S2R R9, SR_TID.X ;  /* 0x0000000000097919 */ /* 0x000e220000002100 */
[----:B------:R-:W1:Y:S06]  /*0020*/  LDCU UR6, c[0x0][0x390] ;  /* 0x00007200ff0677ac */ /* 0x000e6c0008000800 */
[----:B------:R-:W2:Y:S01]  /*0030*/  LDC.64 R2, c[0x0][0x388] ;  /* 0x0000e200ff027b82 */ /* 0x000ea20000000a00 */
[----:B------:R-:W3:Y:S01]  /*0040*/  LDCU.64 UR8, c[0x0][0x358] ;  /* 0x00006b00ff0877ac */ /* 0x000ee20008000a00 */
[----:B0-----:R-:W-:-:S04]  /*0050*/  IMAD.SHL.U32 R0, R9, 0x2, RZ ;  /* 0x0000000209007824 */ /* 0x001fc800078e00ff */
[C---:B------:R-:W-:Y:S02]  /*0060*/  VIADD R6, R0.reuse, 0x1 ;  /* 0x0000000100067836 */ /* 0x040fe40000000000 */
[----:B------:R-:W-:Y:S01]  /*0070*/  BAR.SYNC.DEFER_BLOCKING 0x0 ;  /* 0x0000000000007b1d */ /* 0x000fe20000010000 */
[C---:B-1----:R-:W-:Y:S01]  /*0080*/  ISETP.GE.AND P0, PT, R0.reuse, UR6, PT ;  /* 0x0000000600007c0c */ /* 0x042fe2000bf06270 */
[----:B--2---:R-:W-:Y:S01]  /*0090*/  IMAD.WIDE.U32 R2, R0, 0x4, R2 ;  /* 0x0000000400027825 */ /* 0x004fe200078e0002 */
[----:B------:R-:W-:-:S11]  /*00a0*/  ISETP.GE.AND P1, PT, R6, UR6, PT ;  /* 0x0000000606007c0c */ /* 0x000fd6000bf26270 */
[----:B---3--:R-:W2:Y:S04]  /*00b0*/  @!P0 LDG.E R5, desc[UR8][R2.64] ;  /* 0x0000000802058981 */ /* 0x008ea8000c1e1900 */
[----:B------:R-:W3:Y:S01]  /*00c0*/  @!P1 LDG.E R7, desc[UR8][R2.64+0x4] ;  /* 0x0000040802079981 */ /* 0x000ee2000c1e1900 */
[----:B------:R-:W0:Y:S01]  /*00d0*/  S2UR UR5, SR_CgaCtaId ;  /* 0x00000000000579c3 */ /* 0x000e220000008800 */
[----:B------:R-:W-:Y:S01]  /*00e0*/  UMOV UR4, 0x400 ;  /* 0x0000040000047882 */ /* 0x000fe20000000000 */
[----:B------:R-:W-:Y:S01]  /*00f0*/  UISETP.GE.AND UP0, UPT, UR6, 0x2, UPT ;  /* 0x000000020600788c */ /* 0x000fe2000bf06270 */
[----:B------:R-:W-:Y:S01]  /*0100*/  IMAD.MOV.U32 R8, RZ, RZ, 0x1 ;  /* 0x00000001ff087424 */ /* 0x000fe200078e00ff */
[----:B0-----:R-:W-:-:S06]  /*0110*/  ULEA UR4, UR5, UR4, 0x18 ;  /* 0x0000000405047291 */ /* 0x001fcc000f8ec0ff */
[----:B------:R-:W-:-:S05]  /*0120*/  LEA R4, R9, UR4, 0x3 ;  /* 0x0000000409047c11 */ /* 0x000fca000f8e18ff */
[----:B--2---:R0:W-:Y:S04]  /*0130*/  @!P0 STS [R4], R5 ;  /* 0x0000000504008388 */ /* 0x0041e80000000800 */
[----:B---3--:R0:W-:Y:S01]  /*0140*/  @!P1 STS [R4+0x4], R7 ;  /* 0x0000040704009388 */ /* 0x0081e20000000800 */
[----:B------:R-:W-:Y:S06]  /*0150*/  BAR.SYNC.DEFER_BLOCKING 0x0 ;  /* 0x0000000000007b1d */ /* 0x000fec0000010000 */
[----:B------:R-:W-:Y:S05]  /*0160*/  BRA.U !UP0, `(.L_x_40) ;  /* 0x0000000108487547 */ /* 0x000fea000b800000 */
[----:B------:R-:W-:Y:S02]  /*0170*/  HFMA2 R2, -RZ, RZ, 0, 5.9604644775390625e-08 ;  /* 0x00000001ff027431 */ /* 0x000fe400000001ff */
[----:B------:R-:W-:Y:S01]  /*0180*/  IMAD.IADD R3, R6, 0x1, -R9 ;  /* 0x0000000106037824 */ /* 0x000fe200078e0a09 */
[----:B------:R-:W1:Y:S01]  /*0190*/  LDCU UR6, c[0x0][0x390] ;  /* 0x00007200ff0677ac */ /* 0x000e620008000800 */
[----:B------:R-:W-:-:S05]  /*01a0*/  NOP ;  /* 0x0000000000007918 */ /* 0x000fca0000000000 */
.L_x_41:
[----:B------:R-:W-:-:S04]  /*01b0*/  IMAD.SHL.U32 R8, R2, 0x2, RZ ;  /* 0x0000000202087824 */ /* 0x000fc800078e00ff */
[----:B0-----:R-:W-:-:S05]  /*01c0*/  IMAD R5, R3, R8, RZ ;  /* 0x0000000803057224 */ /* 0x001fca00078e02ff */
[----:B-1----:R-:W-:-:S13]  /*01d0*/  ISETP.GT.AND P0, PT, R5, UR6, PT ;  /* 0x0000000605007c0c */ /* 0x002fda000bf04270 */
[----:B------:R-:W-:-:S05]  /*01e0*/  @!P0 IMAD.IADD R5, R5, 0x1, -R2 ;  /* 0x0000000105058824 */ /* 0x000fca00078e0a02 */
[----:B------:R-:W-:-:S04]  /*01f0*/  @!P0 LEA R5, R5, UR4, 0x2 ;  /* 0x0000000405058c11 */ /* 0x000fc8000f8e10ff */
[----:B------:R-:W-:Y:S02]  /*0200*/  @!P0 LEA R7, R2, R5, 0x2 ;  /* 0x0000000502078211 */ /* 0x000fe400078e10ff */
[----:B------:R-:W-:Y:S04]  /*0210*/  @!P0 LDS R5, [R5+-0x4] ;  /* 0xfffffc0005058984 */ /* 0x000fe80000000800 */
[----:B------:R-:W0:Y:S02]  /*0220*/  @!P0 LDS R2, [R7+-0x4] ;  /* 0xfffffc0007028984 */ /* 0x000e240000000800 */
[----:B0-----:R-:W-:Y:S01]  /*0230*/  @!P0 FADD R10, R5, R2 ;  /* 0x00000002050a8221 */ /* 0x001fe20000000000 */
[----:B------:R-:W-:-:S04]  /*0240*/  IMAD.MOV.U32 R2, RZ, RZ, R8 ;  /* 0x000000ffff027224 */ /* 0x000fc800078e0008 */
[----:B------:R2:W-:Y:S01]  /*0250*/  @!P0 STS [R7+-0x4], R10 ;  /* 0xfffffc0a07008388 */ /* 0x0005e20000000800 */
[----:B------:R-:W-:Y:S01]  /*0260*/  BAR.SYNC.DEFER_BLOCKING 0x0 ;  /* 0x0000000000007b1d */ /* 0x000fe20000010000 */
[----:B------:R-:W-:-:S13]  /*0270*/  ISETP.GE.AND P0, PT, R8, UR6, PT ;  /* 0x0000000608007c0c */ /* 0x000fda000bf06270 */
[----:B--2---:R-:W-:Y:S05]  /*0280*/  @!P0 BRA `(.L_x_41) ;  /* 0xfffffffc00c88947 */ /* 0x004fea000383ffff */
.L_x_40:
[----:B------:R-:W-:-:S04]  /*0290*/  SHF.R.S32.HI R2, RZ, 0x1, R8 ;  /* 0x00000001ff027819 */ /* 0x000fc80000011408 */
[----:B------:R-:W-:-:S13]  /*02a0*/  ISETP.GE.AND P0, PT, R2, 0x1, PT ;  /* 0x000000010200780c */ /* 0x000fda0003f06270 */
[----:B------:R-:W-:Y:S05]  /*02b0*/  @!P0 BRA `(.L_x_42) ;  /* 0x0000000000488947 */ /* 0x000fea0003800000 */
[----:B------:R-:W-:Y:S01]  /*02c0*/  IMAD.IADD R9, R6, 0x1, -R9 ;  /* 0x0000000106097824 */ /* 0x000fe200078e0a09 */
[----:B------:R-:W1:Y:S01]  /*02d0*/  LDCU UR6, c[0x0][0x390] ;  /* 0x00007200ff0677ac */ /* 0x000e620008000800 */
[----:B------:R-:W-:-:S05]  /*02e0*/  NOP ;  /* 0x0000000000007918 */ /* 0x000fca0000000000 */
.L_x_43:
[----:B------:R-:W-:-:S05]  /*02f0*/  LOP3.LUT R8, R8, 0xfffffffe, RZ, 0xc0, !PT ;  /* 0xfffffffe08087812 */ /* 0x000fca00078ec0ff */
[----:B------:R-:W-:Y:S02]  /*0300*/  IMAD R3, R9, R8, RZ ;  /* 0x0000000809037224 */ /* 0x000fe400078e02ff */
[----:B------:R-:W-:-:S03]  /*0310*/  IMAD.MOV.U32 R8, RZ, RZ, R2 ;  /* 0x000000ffff087224 */ /* 0x000fc600078e0002 */
[----:B0-----:R-:W-:-:S04]  /*0320*/  IADD3 R5, PT, PT, R3, -0x1, R2 ;  /* 0xffffffff03057810 */ /* 0x001fc80007ffe002 */
[----:B-1----:R-:W-:-:S13]  /*0330*/  ISETP.GE.AND P0, PT, R5, UR6, PT ;  /* 0x0000000605007c0c */ /* 0x002fda000bf06270 */
[----:B------:R-:W-:-:S04]  /*0340*/  @!P0 LEA R3, R3, UR4, 0x2 ;  /* 0x0000000403038c11 */ /* 0x000fc8000f8e10ff */
[----:B------:R-:W-:Y:S02]  /*0350*/  @!P0 LEA R5, R2, R3, 0x2 ;  /* 0x0000000302058211 */ /* 0x000fe400078e10ff */
[----:B------:R-:W-:Y:S04]  /*0360*/  @!P0 LDS R3, [R3+-0x4] ;  /* 0xfffffc0003038984 */ /* 0x000fe80000000800 */
[----:B------:R-:W0:Y:S02]  /*0370*/  @!P0 LDS R6, [R5+-0x4] ;  /* 0xfffffc0005068984 */ /* 0x000e240000000800 */
[----:B0-----:R-:W-:-:S05]  /*0380*/  @!P0 FADD R6, R3, R6 ;  /* 0x0000000603068221 */ /* 0x001fca0000000000 */
[----:B------:R2:W-:Y:S01]  /*0390*/  @!P0 STS [R5+-0x4], R6 ;  /* 0xfffffc0605008388 */ /* 0x0005e20000000800 */
[----:B------:R-:W-:Y:S01]  /*03a0*/  BAR.SYNC.DEFER_BLOCKING 0x0 ;  /* 0x0000000000007b1d */ /* 0x000fe20000010000 */
[----:B------:R-:W-:Y:S02]  /*03b0*/  ISETP.GT.U32.AND P0, PT, R2, 0x1, PT ;  /* 0x000000010200780c */ /* 0x000fe40003f04070 */
[----:B------:R-:W-:-:S11]  /*03c0*/  SHF.R.U32.HI R2, RZ, 0x1, R2 ;  /* 0x00000001ff027819 */ /* 0x000fd60000011602 */
[----:B--2---:R-:W-:Y:S05]  /*03d0*/  @P0 BRA `(.L_x_43) ;  /* 0xfffffffc00c40947 */ /* 0x004fea000383ffff */
.L_x_42:
[----:B------:R-:W-:-:S13]  /*03e0*/  ISETP.GE.AND P0, PT, R0, UR6, PT ;  /* 0x0000000600007c0c */ /* 0x000fda000bf06270 */
[----:B------:R-:W-:Y:S05]  /*03f0*/  @P0 EXIT ;  /* 0x000000000000094d */ /* 0x000fea0003800000 */
[----:B0-----:R-:W0:Y:S01]  /*0400*/  LDS.64 R4, [R4] ;  /* 0x0000000004047984 */ /* 0x001e220000000a00 */
[----:B------:R-:W1:Y:S02]  /*0410*/  LDC.64 R2, c[0x0][0x380] ;  /* 0x0000e000ff027b82 */ /* 0x000e640000000a00 */
[----:B-1----:R-:W-:-:S05]  /*0420*/  IMAD.WIDE.U32 R2, R0, 0x4, R2 ;  /* 0x0000000400027825 */ /* 0x002fca00078e0002 */
[----:B0-----:R-:W-:Y:S04]  /*0430*/  STG.E desc[UR8][R2.64], R4 ;  /* 0x0000000402007986 */ /* 0x001fe8000c101908 */
[----:B------:R-:W-:Y:S01]  /*0440*/  STG.E desc[UR8][R2.64+0x4], R5 ;  /* 0x0000040502007986 */ /* 0x000fe2000c101908 */
[----:B------:R-:W-:Y:S05]  /*0450*/  EXIT ;  /* 0x000000000000794d */ /* 0x000fea0003800000 */
.L_x_44:
        /* <DEDUP_REMOVED lines=10> */
.L_x_61:


//--------------------- .text._Z3addPfS_i         --------------------------
	.section	.text._Z3addPfS_i,"ax",@progbits
	.align	128
        .global         _Z3addPfS_i
        .type           _Z3addPfS_i,@function
        .size           _Z3addPfS_i,(.L_x_62 - _Z3addPfS_i)
        .other          _Z3addPfS_i,@"STO_CUDA_ENTRY STV_DEFAULT"
_Z3addPfS_i:
.text._Z3addPfS_i:
[----:B------:R-:W-:Y:S01]  /*0000*/  LDC R1, c[0x0][0x37c] ;  /* 0x0000df00ff017b82 */ /* 0x000fe20000000800 */
[----:B------:R-:W0:Y:S07]  /*0010*/  S2R R11, SR_TID.X ;  /* 0x00000000000b7919 */ /* 0x000e2e0000002100 */
[----:B------:R-:W0:Y:S01]  /*0020*/  LDC.64 R2, c[0x0][0x388] ;  /* 0x0000e200ff027b82 */ /* 0x000e220000000a00 */
[----:B------:R-:W1:Y:S07]  /*0030*/  LDCU.64 UR4, c[0x0][0x358] ;  /* 0x00006b00ff0477ac */ /* 0x000e6e0008000a00 */
[----:B------:R-:W2:Y:S08]  /*0040*/  LDC.64 R4, c[0x0][0x380] ;  /* 0x0000e000ff047b82 */ /* 0x000eb00000000a00 */
[----:B------:R-:W3:Y:S01]  /*0050*/  LDC R13, c[0x0][0x390] ;  /* 0x0000e400ff0d7b82 */ /* 0x000ee20000000800 */
[----:B0-----:R-:W-:-:S04]  /*0060*/  IMAD.WIDE.U32 R2, R11, 0x4, R2 ;  /* 0x000000040b027825 */ /* 0x001fc800078e0002 */
[----:B--2---:R-:W-:Y:S01]  /*0070*/  IMAD.WIDE.U32 R4, R11, 0x4, R4 ;  /* 0x000000040b047825 */ /* 0x004fe200078e0004 */
[----:B-1----:R-:W2:Y:S04]  /*0080*/  LDG.E R0, desc[UR4][R2.64] ;  /* 0x0000000402007981 */ /* 0x002ea8000c1e1900 */
[----:B------:R-:W2:Y:S01]  /*0090*/  LDG.E R7, desc[UR4][R4.64] ;  /* 0x0000000404077981 */ /* 0x000ea2000c1e1900 */
[----:B---3--:R-:W-:-:S04]  /*00a0*/  IADD3 R6, PT, PT, R13, 0x1, RZ ;  /* 0x000000010d067810 */ /* 0x008fc80007ffe0ff */
[----:B------:R-:W-:-:S04]  /*00b0*/  LEA.HI R6, R6, R6, RZ, 0x1 ;  /* 0x0000000606067211 */ /* 0x000fc800078f08ff */
[----:B------:R-:W-:-:S04]  /*00c0*/  SHF.R.S32.HI R9, RZ, 0x1, R6 ;  /* 0x00000001ff097819 */ /* 0x000fc80000011406 */
[----:B------:R-:W-:-:S04]  /*00d0*/  IADD3 R6, PT, PT, R9, R11, RZ ;  /* 0x0000000b09067210 */ /* 0x000fc80007ffe0ff */
[----:B------:R-:W-:Y:S01]  /*00e0*/  ISETP.GE.AND P0, PT, R6, R13, PT ;  /* 0x0000000d0600720c */ /* 0x000fe20003f06270 */
[----:B--2---:R-:W-:-:S05]  /*00f0*/  FADD R7, R0, R7 ;  /* 0x0000000700077221 */ /* 0x004fca0000000000 */
[----:B------:R0:W-:Y:S07]  /*0100*/  STG.E desc[UR4][R4.64], R7 ;  /* 0x0000000704007986 */ /* 0x0001ee000c101904 */
[----:B------:R-:W-:Y:S05]  /*0110*/  @P0 EXIT ;  /* 0x000000000000094d */ /* 0x000fea0003800000 */
[----:B------:R-:W-:-:S04]  /*0120*/  IMAD.WIDE R2, R9, 0x4, R2 ;  /* 0x0000000409027825 */ /* 0x000fc800078e0202 */
[----:B0-----:R-:W-:Y:S02]  /*0130*/  IMAD.WIDE R4, R9, 0x4, R4 ;  /* 0x0000000409047825 */ /* 0x001fe400078e0204 */
[----:B------:R-:W2:Y:S04]  /*0140*/  LDG.E R2, desc[UR4][R2.64] ;  /* 0x0000000402027981 */ /* 0x000ea8000c1e1900 */
[----:B------:R-:W2:Y:S02]  /*0150*/  LDG.E R7, desc[UR4][R4.64] ;  /* 0x0000000404077981 */ /* 0x000ea4000c1e1900 */
[----:B--2---:R-:W-:-:S05]  /*0160*/  FADD R7, R2, R7 ;  /* 0x0000000702077221 */ /* 0x004fca0000000000 */
[----:B------:R-:W-:Y:S01]  /*0170*/  STG.E desc[UR4][R4.64], R7 ;  /* 0x0000000704007986 */ /* 0x000fe2000c101904 */
[----:B------:R-:W-:Y:S05]  /*0180*/  EXIT ;  /* 0x000000000000794d */ /* 0x000fea0003800000 */
.L_x_45:
        /* <DEDUP_REMOVED lines=15> */
.L_x_62:


//--------------------- .text._Z4copyPfS_i        --------------------------
	.section	.text._Z4copyPfS_i,"ax",@progbits
	.align	128
        .global         _Z4copyPfS_i
        .type           _Z4copyPfS_i,@function
        .size           _Z4copyPfS_i,(.L_x_63 - _Z4copyPfS_i)
        .other          _Z4copyPfS_i,@"STO_CUDA_ENTRY STV_DEFAULT"
_Z4copyPfS_i:
.text._Z4copyPfS_i:
[----:B------:R-:W-:Y:S01]  /*0000*/  LDC R1, c[0x0][0x37c] ;  /* 0x0000df00ff017b82 */ /* 0x000fe20000000800 */
[----:B------:R-:W0:Y:S01]  /*0010*/  S2R R9, SR_TID.X ;  /* 0x0000000000097919 */ /* 0x000e220000002100 */
[----:B------:R-:W1:Y:S06]  /*0020*/  LDCU UR4, c[0x0][0x390] ;  /* 0x00007200ff0477ac */ /* 0x000e6c0008000800 */
[----:B------:R-:W2:Y:S01]  /*0030*/  LDC.64 R2, c[0x0][0x388] ;  /* 0x0000e200ff027b82 */ /* 0x000ea20000000a00 */
[----:B------:R-:W3:Y:S07]  /*0040*/  LDCU.64 UR6, c[0x0][0x358] ;  /* 0x00006b00ff0677ac */ /* 0x000eee0008000a00 */
[----:B------:R-:W-:Y:S08]  /*0050*/  BAR.SYNC.DEFER_BLOCKING 0x0 ;  /* 0x0000000000007b1d */ /* 0x000ff00000010000 */
[----:B------:R-:W4:Y:S08]  /*0060*/  S2UR UR5, SR_CgaCtaId ;  /* 0x00000000000579c3 */ /* 0x000f300000008800 */
[----:B------:R-:W5:Y:S01]  /*0070*/  LDC.64 R4, c[0x0][0x380] ;  /* 0x0000e000ff047b82 */ /* 0x000f620000000a00 */
[----:B0-----:R-:W-:-:S04]  /*0080*/  SHF.L.U32 R7, R9, 0x1, RZ ;  /* 0x0000000109077819 */ /* 0x001fc800000006ff */
[C---:B------:R-:W-:Y:S01]  /*0090*/  IADD3 R0, PT, PT, R7.reuse, 0x1, RZ ;  /* 0x0000000107007810 */ /* 0x040fe20007ffe0ff */
[----:B--2---:R-:W-:-:S03]  /*00a0*/  IMAD.WIDE.U32 R2, R7, 0x4, R2 ;  /* 0x0000000407027825 */ /* 0x004fc600078e0002 */
[----:B-1----:R-:W-:Y:S02]  /*00b0*/  ISETP.GE.AND P0, PT, R0, UR4, PT ;  /* 0x0000000400007c0c */ /* 0x002fe4000bf06270 */
[----:B---3--:R-:W2:Y:S11]  /*00c0*/  LDG.E R0, desc[UR6][R2.64] ;  /* 0x0000000602007981 */ /* 0x008eb6000c1e1900 */
[----:B------:R-:W3:Y:S01]  /*00d0*/  @!P0 LDG.E R6, desc[UR6][R2.64+0x4] ;  /* 0x0000040602068981 */ /* 0x000ee2000c1e1900 */
[----:B------:R-:W-:Y:S01]  /*00e0*/  UMOV UR4, 0x400 ;  /* 0x0000040000047882 */ /* 0x000fe20000000000 */
[----:B-----5:R-:W-:Y:S01]  /*00f0*/  IMAD.WIDE.U32 R4, R7, 0x4, R4 ;  /* 0x0000000407047825 */ /* 0x020fe200078e0004 */
[----:B----4-:R-:W-:-:S06]  /*0100*/  ULEA UR4, UR5, UR4, 0x18 ;  /* 0x0000000405047291 */ /* 0x010fcc000f8ec0ff */
[----:B------:R-:W-:-:S05]  /*0110*/  LEA R9, R9, UR4, 0x3 ;  /* 0x0000000409097c11 */ /* 0x000fca000f8e18ff */
[----:B--2---:R-:W-:Y:S04]  /*0120*/  STS [R9], R0 ;  /* 0x0000000009007388 */ /* 0x004fe80000000800 */
[----:B---3--:R-:W-:Y:S01]  /*0130*/  @!P0 STS [R9+0x4], R6 ;  /* 0x0000040609008388 */ /* 0x008fe20000000800 */
[----:B------:R-:W-:Y:S06]  /*0140*/  BAR.SYNC.DEFER_BLOCKING 0x0 ;  /* 0x0000000000007b1d */ /* 0x000fec0000010000 */
[----:B------:R-:W0:Y:S04]  /*0150*/  LDS.64 R10, [R9] ;  /* 0x00000000090a7984 */ /* 0x000e280000000a00 */
[----:B0-----:R0:W-:Y:S01]  /*0160*/  STG.E desc[UR6][R4.64], R10 ;  /* 0x0000000a04007986 */ /* 0x0011e2000c101906 */
[----:B------:R-:W-:Y:S05]  /*0170*/  @P0 EXIT ;  /* 0x000000000000094d */ /* 0x000fea0003800000 */
[----:B------:R-:W-:Y:S01]  /*0180*/  STG.E desc[UR6][R4.64+0x4], R11 ;  /* 0x0000040b04007986 */ /* 0x000fe2000c101906 */
[----:B------:R-:W-:Y:S05]  /*0190*/  EXIT ;  /* 0x000000000000794d */ /* 0x000fea0003800000 */
.L_x_46:
        /* <DEDUP_REMOVED lines=14> */
.L_x_63:


//--------------------- .text._Z9scan_slowPfS_i   --------------------------
	.section	.text._Z9scan_slowPfS_i,"ax",@progbits
	.align	128
        .global         _Z9scan_slowPfS_i
        .type           _Z9scan_slowPfS_i,@function
        .size           _Z9scan_slowPfS_i,(.L_x_64 - _Z9scan_slowPfS_i)
        .other          _Z9scan_slowPfS_i,@"STO_CUDA_ENTRY STV_DEFAULT"
_Z9scan_slowPfS_i:
.text._Z9scan_slowPfS_i:
[----:B------:R-:W-:Y:S01]  /*0000*/  LDC R1, c[0x0][0x37c] ;  /* 0x0000df00ff017b82 */ /* 0x000fe20000000800 */
[----:B------:R-:W0:Y:S01]  /*0010*/  S2R R7, SR_TID.X ;  /* 0x0000000000077919 */ /* 0x000e220000002100 */
[----:B------:R-:W1:Y:S01]  /*0020*/  LDCU UR4, c[0x0][0x390] ;  /* 0x00007200ff0477ac */ /* 0x000e620008000800 */
[----:B------:R-:W-:Y:S01]  /*0030*/  BSSY.RECONVERGENT B0, `(.L_x_47) ;  /* 0x000000e000007945 */ /* 0x000fe20003800200 */
[----:B------:R-:W2:Y:S01]  /*0040*/  LDCU.64 UR6, c[0x0][0x358] ;  /* 0x00006b00ff0677ac */ /* 0x000ea20008000a00 */
[----:B-1----:R-:W-:-:S05]  /*0050*/  IMAD.U32 R8, RZ, RZ, UR4 ;  /* 0x00000004ff087e24 */ /* 0x002fca000f8e00ff */
[----:B0-----:R-:W-:-:S13]  /*0060*/  ISETP.GE.AND P0, PT, R7, R8, PT ;  /* 0x000000080700720c */ /* 0x001fda0003f06270 */
[----:B--2---:R-:W-:Y:S05]  /*0070*/  @P0 BRA `(.L_x_48) ;  /* 0x0000000000240947 */ /* 0x004fea0003800000 */
[----:B------:R-:W0:Y:S02]  /*0080*/  LDC.64 R2, c[0x0][0x388] ;  /* 0x0000e200ff027b82 */ /* 0x000e240000000a00 */
[----:B0-----:R-:W-:-:S06]  /*0090*/  IMAD.WIDE.U32 R2, R7, 0x4, R2 ;  /* 0x0000000407027825 */ /* 0x001fcc00078e0002 */
[----:B------:R-:W2:Y:S01]  /*00a0*/  LDG.E R2, desc[UR6][R2.64] ;  /* 0x0000000602027981 */ /* 0x000ea2000c1e1900 */
[----:B------:R-:W0:Y:S01]  /*00b0*/  S2UR UR5, SR_CgaCtaId ;  /* 0x00000000000579c3 */ /* 0x000e220000008800 */
[----:B------:R-:W-:Y:S01]  /*00c0*/  UMOV UR4, 0x400 ;  /* 0x0000040000047882 */ /* 0x000fe20000000000 */
[----:B------:R-:W-:Y:S01]  /*00d0*/  IMAD.IADD R0, R7, 0x1, R8 ;  /* 0x0000000107007824 */ /* 0x000fe200078e0208 */
[----:B0-----:R-:W-:-:S06]  /*00e0*/  ULEA UR4, UR5, UR4, 0x18 ;  /* 0x0000000405047291 */ /* 0x001fcc000f8ec0ff */
[----:B------:R-:W-:-:S05]  /*00f0*/  LEA R5, R0, UR4, 0x2 ;  /* 0x0000000400057c11 */ /* 0x000fca000f8e10ff */
[----:B--2---:R0:W-:Y:S02]  /*0100*/  STS [R5], R2 ;  /* 0x0000000205007388 */ /* 0x0041e40000000800 */
.L_x_48:
[----:B------:R-:W-:Y:S05]  /*0110*/  BSYNC.RECONVERGENT B0 ;  /* 0x0000000000007941 */ /* 0x000fea0003800200 */
.L_x_47:
[----:B------:R-:W-:Y:S01]  /*0120*/  BAR.SYNC.DEFER_BLOCKING 0x0 ;  /* 0x0000000000007b1d */ /* 0x000fe20000010000 */
[----:B------:R-:W-:Y:S01]  /*0130*/  ISETP.GE.AND P0, PT, R8, 0x2, PT ;  /* 0x000000020800780c */ /* 0x000fe20003f06270 */
[----:B------:R-:W-:-:S12]  /*0140*/  HFMA2 R0, -RZ, RZ, 0, 5.9604644775390625e-08 ;  /* 0x00000001ff007431 */ /* 0x000fd800000001ff */
[----:B------:R-:W-:Y:S05]  /*0150*/  @!P0 BRA `(.L_x_49) ;  /* 0x0000000000a08947 */ /* 0x000fea0003800000 */
[----:B------:R-:W-:Y:S01]  /*0160*/  BSSY.RECONVERGENT B0, `(.L_x_49) ;  /* 0x0000027000007945 */ /* 0x000fe20003800200 */
[----:B0-----:R-:W-:Y:S01]  /*0170*/  IMAD.MOV.U32 R2, RZ, RZ, RZ ;  /* 0x000000ffff027224 */ /* 0x001fe200078e00ff */
[----:B------:R-:W-:Y:S01]  /*0180*/  MOV R3, 0x1 ;  /* 0x0000000100037802 */ /* 0x000fe20000000f00 */
[----:B------:R-:W-:Y:S01]  /*0190*/  IMAD.MOV.U32 R0, RZ, RZ, 0x1 ;  /* 0x00000001ff007424 */ /* 0x000fe200078e00ff */
[----:B------:R-:W0:Y:S06]  /*01a0*/  LDCU UR8, c[0x0][0x390] ;  /* 0x00007200ff0877ac */ /* 0x000e2c0008000800 */
.L_x_53:
[----:B------:R-:W-:Y:S01]  /*01b0*/  ISETP.GE.U32.AND P0, PT, R7, R3, PT ;  /* 0x000000030700720c */ /* 0x000fe20003f06070 */
[----:B------:R-:W-:Y:S01]  /*01c0*/  BSSY.RECONVERGENT B1, `(.L_x_50) ;  /* 0x0000019000017945 */ /* 0x000fe20003800200 */
[----:B------:R-:W-:Y:S02]  /*01d0*/  LOP3.LUT R2, R2, 0x1, RZ, 0x3c, !PT ;  /* 0x0000000102027812 */ /* 0x000fe400078e3cff */
[----:B------:R-:W-:-:S09]  /*01e0*/  LOP3.LUT R0, R0, 0x1, RZ, 0x3c, !PT ;  /* 0x0000000100007812 */ /* 0x000fd200078e3cff */
[----:B-1----:R-:W-:Y:S05]  /*01f0*/  @!P0 BRA `(.L_x_51) ;  /* 0x0000000000348947 */ /* 0x002fea0003800000 */
[----:B------:R-:W1:Y:S01]  /*0200*/  S2UR UR5, SR_CgaCtaId ;  /* 0x00000000000579c3 */ /* 0x000e620000008800 */
[----:B0-----:R-:W-:Y:S01]  /*0210*/  MOV R8, UR8 ;  /* 0x0000000800087c02 */ /* 0x001fe20008000f00 */
[----:B------:R-:W-:-:S04]  /*0220*/  UMOV UR4, 0x400 ;  /* 0x0000040000047882 */ /* 0x000fc80000000000 */
[----:B------:R-:W-:-:S05]  /*0230*/  IMAD R4, R2, R8, R7 ;  /* 0x0000000802047224 */ /* 0x000fca00078e0207 */
[----:B------:R-:W-:Y:S01]  /*0240*/  IADD3 R5, PT, PT, R4, -R3, RZ ;  /* 0x8000000304057210 */ /* 0x000fe20007ffe0ff */
[----:B-1----:R-:W-:-:S06]  /*0250*/  ULEA UR4, UR5, UR4, 0x18 ;  /* 0x0000000405047291 */ /* 0x002fcc000f8ec0ff */
[----:B------:R-:W-:-:S04]  /*0260*/  IMAD.U32 R9, RZ, RZ, UR4 ;  /* 0x00000004ff097e24 */ /* 0x000fc8000f8e00ff */
[----:B------:R-:W-:Y:S01]  /*0270*/  IMAD R4, R4, 0x4, R9 ;  /* 0x0000000404047824 */ /* 0x000fe200078e0209 */
[----:B------:R-:W-:-:S05]  /*0280*/  LEA R5, R5, R9, 0x2 ;  /* 0x0000000905057211 */ /* 0x000fca00078e10ff */
[----:B------:R-:W-:Y:S04]  /*0290*/  LDS R4, [R4] ;  /* 0x0000000004047984 */ /* 0x000fe80000000800 */
[----:B------:R-:W0:Y:S02]  /*02a0*/  LDS R5, [R5] ;  /* 0x0000000005057984 */ /* 0x000e240000000800 */
[----:B0-----:R-:W-:Y:S01]  /*02b0*/  FADD R6, R4, R5 ;  /* 0x0000000504067221 */ /* 0x001fe20000000000 */
[----:B------:R-:W-:Y:S06]  /*02c0*/  BRA `(.L_x_52) ;  /* 0x0000000000207947 */ /* 0x000fec0003800000 */
.L_x_51:
[----:B------:R-:W1:Y:S01]  /*02d0*/  S2UR UR5, SR_CgaCtaId ;  /* 0x00000000000579c3 */ /* 0x000e620000008800 */
[----:B------:R-:W-:Y:S01]  /*02e0*/  UMOV UR4, 0x400 ;  /* 0x0000040000047882 */ /* 0x000fe20000000000 */
[----:B0-----:R-:W-:-:S04]  /*02f0*/  IMAD.U32 R8, RZ, RZ, UR8 ;  /* 0x00000008ff087e24 */ /* 0x001fc8000f8e00ff */
[----:B------:R-:W-:Y:S01]  /*0300*/  IMAD R4, R2, R8, R7 ;  /* 0x0000000802047224 */ /* 0x000fe200078e0207 */
[----:B-1----:R-:W-:-:S06]  /*0310*/  ULEA UR4, UR5, UR4, 0x18 ;  /* 0x0000000405047291 */ /* 0x002fcc000f8ec0ff */
[----:B------:R-:W-:-:S05]  /*0320*/  MOV R9, UR4 ;  /* 0x0000000400097c02 */ /* 0x000fca0008000f00 */
[----:B------:R-:W-:-:S05]  /*0330*/  IMAD R4, R4, 0x4, R9 ;  /* 0x0000000404047824 */ /* 0x000fca00078e0209 */
[----:B------:R0:W1:Y:S02]  /*0340*/  LDS R6, [R4] ;  /* 0x0000000004067984 */ /* 0x0000640000000800 */
.L_x_52:
[----:B------:R-:W-:Y:S05]  /*0350*/  BSYNC.RECONVERGENT B1 ;  /* 0x0000000000017941 */ /* 0x000fea0003800200 */
.L_x_50:
[----:B------:R-:W-:Y:S01]  /*0360*/  SHF.L.U32 R3, R3, 0x1, RZ ;  /* 0x0000000103037819 */ /* 0x000fe200000006ff */
[----:B0-----:R-:W-:-:S03]  /*0370*/  IMAD R4, R0, R8, R7 ;  /* 0x0000000800047224 */ /* 0x001fc600078e0207 */
[----:B------:R-:W-:Y:S02]  /*0380*/  ISETP.GE.AND P0, PT, R3, R8, PT ;  /* 0x000000080300720c */ /* 0x000fe40003f06270 */
[----:B------:R-:W-:-:S05]  /*0390*/  LEA R5, R4, R9, 0x2 ;  /* 0x0000000904057211 */ /* 0x000fca00078e10ff */
[----:B-1----:R1:W-:Y:S01]  /*03a0*/  STS [R5], R6 ;  /* 0x0000000605007388 */ /* 0x0023e20000000800 */
[----:B------:R-:W-:Y:S06]  /*03b0*/  BAR.SYNC.DEFER_BLOCKING 0x0 ;  /* 0x0000000000007b1d */ /* 0x000fec0000010000 */
[----:B------:R-:W-:Y:S05]  /*03c0*/  @!P0 BRA `(.L_x_53) ;  /* 0xfffffffc00788947 */ /* 0x000fea000383ffff */
[----:B------:R-:W-:Y:S05]  /*03d0*/  BSYNC.RECONVERGENT B0 ;  /* 0x0000000000007941 */ /* 0x000fea0003800200 */
.L_x_49:
[----:B------:R-:W2:Y:S01]  /*03e0*/  S2UR UR5, SR_CgaCtaId ;  /* 0x00000000000579c3 */ /* 0x000ea20000008800 */
[----:B------:R-:W-:Y:S01]  /*03f0*/  UMOV UR4, 0x400 ;  /* 0x0000040000047882 */ /* 0x000fe20000000000 */
[----:B------:R-:W-:-:S06]  /*0400*/  IMAD R0, R0, R8, R7 ;  /* 0x0000000800007224 */ /* 0x000fcc00078e0207 */
[----:B0-----:R-:W0:Y:S01]  /*0410*/  LDC.64 R2, c[0x0][0x380] ;  /* 0x0000e000ff027b82 */ /* 0x001e220000000a00 */
[----:B--2---:R-:W-:-:S06]  /*0420*/  ULEA UR4, UR5, UR4, 0x18 ;  /* 0x0000000405047291 */ /* 0x004fcc000f8ec0ff */
[----:B------:R-:W-:Y:S01]  /*0430*/  LEA R0, R0, UR4, 0x2 ;  /* 0x0000000400007c11 */ /* 0x000fe2000f8e10ff */
[----:B0-----:R-:W-:-:S04]  /*0440*/  IMAD.WIDE.U32 R2, R7, 0x4, R2 ;  /* 0x0000000407027825 */ /* 0x001fc800078e0002 */
[----:B-1----:R-:W0:Y:S04]  /*0450*/  LDS R5, [R0] ;  /* 0x0000000000057984 */ /* 0x002e280000000800 */
[----:B0-----:R-:W-:Y:S01]  /*0460*/  STG.E desc[UR6][R2.64], R5 ;  /* 0x0000000502007986 */ /* 0x001fe2000c101906 */
[----:B------:R-:W-:Y:S05]  /*0470*/  EXIT ;  /* 0x000000000000794d */ /* 0x000fea0003800000 */
.L_x_54:
        /* <DEDUP_REMOVED lines=16> */
.L_x_64:


//--------------------- .nv.global.init           --------------------------
	.section	.nv.global.init,"aw",@progbits
.nv.global.init:
	.type		$str,@object
	.size		$str,($str$1 - $str)
$str:
        /*0000*/ 	.byte	0x62, 0x6c, 0x6f, 0x63, 0x6b, 0x49, 0x64, 0x78, 0x2e, 0x78, 0x20, 0x3d, 0x3d, 0x20, 0x30, 0x00
	.type		$str$1,@object
	.size		$str$1,(__unnamed_1 - $str$1)
$str$1:
        /*0010*/ 	.byte	0x2f, 0x74, 0x6d, 0x70, 0x2f, 0x73, 0x61, 0x73, 0x73, 0x5f, 0x63, 0x75, 0x5f, 0x74, 0x32, 0x72
        /*0020*/ 	.byte	0x6d, 0x66, 0x6c, 0x72, 0x73, 0x2f, 0x6b, 0x2e, 0x63, 0x75, 0x00
	.type		__unnamed_1,@object
	.size		__unnamed_1,(__unnamed_2 - __unnamed_1)
__unnamed_1:
        /*002b*/ 	.byte	0x76, 0x6f, 0x69, 0x64, 0x20, 0x73, 0x63, 0x61, 0x6e, 0x5f, 0x70, 0x61, 0x64, 0x64, 0x69, 0x6e
        /*003b*/ 	.byte	0x67, 0x28, 0x66, 0x6c, 0x6f, 0x61, 0x74, 0x20, 0x2a, 0x2c, 0x20, 0x66, 0x6c, 0x6f, 0x61, 0x74
        /*004b*/ 	.byte	0x20, 0x2a, 0x2c, 0x20, 0x69, 0x6e, 0x74, 0x29, 0x00
	.type		__unnamed_2,@object
	.size		__unnamed_2,(.L_1 - __unnamed_2)
__unnamed_2:
        /*0054*/ 	.byte	0x76, 0x6f, 0x69, 0x64, 0x20, 0x73, 0x63, 0x61, 0x6e, 0x5f, 0x70, 0x61, 0x64, 0x64, 0x69, 0x6e
        /*0064*/ 	.byte	0x67, 0x34, 0x28, 0x66, 0x6c, 0x6f, 0x61, 0x74, 0x34, 0x20, 0x2a, 0x2c, 0x20, 0x66, 0x6c, 0x6f
        /*0074*/ 	.byte	0x61, 0x74, 0x34, 0x20, 0x2a, 0x2c, 0x20, 0x69, 0x6e, 0x74, 0x29, 0x00
.L_1:


//--------------------- .nv.shared._Z9add_sums4P6float4Pfi --------------------------
	.section	.nv.shared._Z9add_sums4P6float4Pfi,"aw",@nobits
	.sectionflags	@""
	.align	16
	.zero		1024


//--------------------- .nv.shared.reserved.0     --------------------------
	.section	.nv.shared.reserved.0,"aw",@nobits
	.weak		__nv_reservedSMEM_offset_0_alias
	.size		__nv_reservedSMEM_offset_0_alias, 0, 64
	.other		__nv_reservedSMEM_offset_0_alias,@"STO_CUDA_RESERVED_SHARED STV_DEFAULT"
__nv_reservedSMEM_offset_0_alias:
	.zero		0
	.zero		64


//--------------------- .nv.shared._Z18scan_padding_sums4P6float4S0_iPf --------------------------
	.section	.nv.shared._Z18scan_padding_sums4P6float4S0_iPf,"aw",@nobits
	.sectionflags	@""
	.align	16
	.zero		1024


//--------------------- .nv.shared._Z13scan_padding4P6float4S0_i --------------------------
	.section	.nv.shared._Z13scan_padding4P6float4S0_i,"aw",@nobits
	.sectionflags	@""
	.align	16
	.zero		1024


//--------------------- .nv.shared._Z8add_sumsPfS_i --------------------------
	.section	.nv.shared._Z8add_sumsPfS_i,"aw",@nobits
	.sectionflags	@""
	.align	16
	.zero		1024


//--------------------- .nv.shared._Z17scan_padding_sumsPfS_iS_ --------------------------
	.section	.nv.shared._Z17scan_padding_sumsPfS_iS_,"aw",@nobits
	.sectionflags	@""
	.align	16
	.zero		1024


//--------------------- .nv.shared._Z12scan_paddingPfS_i --------------------------
	.section	.nv.shared._Z12scan_paddingPfS_i,"aw",@nobits
	.sectionflags	@""
	.align	16
	.zero		1024


//--------------------- .nv.shared._Z4scanPfS_i   --------------------------
	.section	.nv.shared._Z4scanPfS_i,"aw",@nobits
	.sectionflags	@""
	.align	16
	.zero		1024


//--------------------- .nv.shared._Z3addPfS_i    --------------------------
	.section	.nv.shared._Z3addPfS_i,"aw",@nobits
	.sectionflags	@""
	.align	16
	.zero		1024


//--------------------- .nv.shared._Z4copyPfS_i   --------------------------
	.section	.nv.shared._Z4copyPfS_i,"aw",@nobits
	.sectionflags	@""
	.align	16
	.zero		1024


//--------------------- .nv.shared._Z9scan_slowPfS_i --------------------------
	.section	.nv.shared._Z9scan_slowPfS_i,"aw",@nobits
	.sectionflags	@""
	.align	16
	.zero		1024


//--------------------- .nv.constant0._Z9add_sums4P6float4Pfi --------------------------
	.section	.nv.constant0._Z9add_sums4P6float4Pfi,"a",@progbits
	.sectionflags	@""
	.align	4
.nv.constant0._Z9add_sums4P6float4Pfi:
	.zero		916


//--------------------- .nv.constant0._Z18scan_padding_sums4P6float4S0_iPf --------------------------
	.section	.nv.constant0._Z18scan_padding_sums4P6float4S0_iPf,"a",@progbits
	.sectionflags	@""
	.align	4
.nv.constant0._Z18scan_padding_sums4P6float4S0_iPf:
	.zero		928


//--------------------- .nv.constant0._Z13scan_padding4P6float4S0_i --------------------------
	.section	.nv.constant0._Z13scan_padding4P6float4S0_i,"a",@progbits
	.sectionflags	@""
	.align	4
.nv.constant0._Z13scan_padding4P6float4S0_i:
	.zero		916


//--------------------- .nv.constant0._Z8add_sumsPfS_i --------------------------
	.section	.nv.constant0._Z8add_sumsPfS_i,"a",@progbits
	.sectionflags	@""
	.align	4
.nv.constant0._Z8add_sumsPfS_i:
	.zero		916


//--------------------- .nv.constant0._Z17scan_padding_sumsPfS_iS_ --------------------------
	.section	.nv.constant0._Z17scan_padding_sumsPfS_iS_,"a",@progbits
	.sectionflags	@""
	.align	4
.nv.constant0._Z17scan_padding_sumsPfS_iS_:
	.zero		928


//--------------------- .nv.constant0._Z12scan_paddingPfS_i --------------------------
	.section	.nv.constant0._Z12scan_paddingPfS_i,"a",@progbits
	.sectionflags	@""
	.align	4
.nv.constant0._Z12scan_paddingPfS_i:
	.zero		916


//--------------------- .nv.constant0._Z4scanPfS_i --------------------------
	.section	.nv.constant0._Z4scanPfS_i,"a",@progbits
	.sectionflags	@""
	.align	4
.nv.constant0._Z4scanPfS_i:
	.zero		916


//--------------------- .nv.constant0._Z3addPfS_i --------------------------
	.section	.nv.constant0._Z3addPfS_i,"a",@progbits
	.sectionflags	@""
	.align	4
.nv.constant0._Z3addPfS_i:
	.zero		916


//--------------------- .nv.constant0._Z4copyPfS_i --------------------------
	.section	.nv.constant0._Z4copyPfS_i,"a",@progbits
	.sectionflags	@""
	.align	4
.nv.constant0._Z4copyPfS_i:
	.zero		916


//--------------------- .nv.constant0._Z9scan_slowPfS_i --------------------------
	.section	.nv.constant0._Z9scan_slowPfS_i,"a",@progbits
	.sectionflags	@""
	.align	4
.nv.constant0._Z9scan_slowPfS_i:
	.zero		916


//--------------------- SYMBOLS --------------------------

	.type		.nv.reservedSmem.offset0,@object
	.size		.nv.reservedSmem.offset0,0x4
	.type		.nv.reservedSmem.cap,@object
	.size		.nv.reservedSmem.cap,0x4
	.type		__assertfail,@function
